// auto-generated by cutlass_sweep.gemm — config: {"arch": "sm_90", "cluster_m": 1, "cluster_n": 2, "dtype": "fp16", "stages": 4, "tile_k": 64, "tile_m": 256, "tile_n": 256}
#include "cutlass/cutlass.h"
#include "cutlass/gemm/collective/collective_builder.hpp"
#include "cutlass/gemm/device/gemm_universal_adapter.h"
#include "cutlass/gemm/kernel/gemm_universal.hpp"
#include "cutlass/epilogue/collective/collective_builder.hpp"

using ElemA = cutlass::half_t;
using ElemB = cutlass::half_t;
using ElemCD = cutlass::half_t;
using Acc  = float;
using TileShape    = cute::Shape<cute::_256, cute::_256, cute::_64>;
using ClusterShape = cute::Shape<cute::_1, cute::_2, cute::_1>;

using CollectiveEpilogue = typename cutlass::epilogue::collective::CollectiveBuilder<
    cutlass::arch::Sm90, cutlass::arch::OpClassTensorOp,
    TileShape, ClusterShape,
    cutlass::epilogue::collective::EpilogueTileAuto,
    Acc, Acc,
    ElemCD, cutlass::layout::RowMajor, 128 / cutlass::sizeof_bits<ElemCD>::value,
    ElemCD, cutlass::layout::RowMajor, 128 / cutlass::sizeof_bits<ElemCD>::value,
    cutlass::epilogue::collective::EpilogueScheduleAuto
  >::CollectiveOp;

using CollectiveMainloop = typename cutlass::gemm::collective::CollectiveBuilder<
    cutlass::arch::Sm90, cutlass::arch::OpClassTensorOp,
    ElemA, cutlass::layout::RowMajor, 128 / cutlass::sizeof_bits<ElemA>::value,
    ElemB, cutlass::layout::ColumnMajor, 128 / cutlass::sizeof_bits<ElemB>::value,
    Acc,
    TileShape, ClusterShape,
    cutlass::gemm::collective::StageCount<4>,
    cutlass::gemm::collective::KernelScheduleAuto
  >::CollectiveOp;

using GemmKernel = cutlass::gemm::kernel::GemmUniversal<
    cute::Shape<int,int,int,int>,
    CollectiveMainloop,
    CollectiveEpilogue
>;
using Gemm = cutlass::gemm::device::GemmUniversalAdapter<GemmKernel>;

// Force the device kernel symbol into the cubin without needing a host main.
auto* _anchor = &cutlass::device_kernel<GemmKernel>;


// ===== COMPILED SASS (sm_90a) =====

	.target	sm_90a

	.elftype	@"ET_EXEC"


//--------------------- .note.nv.tkinfo           --------------------------
	.section	.note.nv.tkinfo,"",@"SHT_NOTE"
	.sectionflags	@"SHF_NOTE_NV_TKINFO"
	.tkinfo
        /*0018*/ 	.word	0x00000002
        /*0030*/ 	.string	""
        /*0030*/ 	.string	"ptxas"
        /*0030*/ 	.string	"Cuda compilation tools, release 13.0, V13.0.88"
        /*0030*/ 	.string	"Build cuda_13.0.r13.0/compiler.36424714_0"
        /*0030*/ 	.string	"-arch sm_90a -m 64 "



//--------------------- .note.nv.cuinfo           --------------------------
	.section	.note.nv.cuinfo,"",@"SHT_NOTE"
	.sectionflags	@"SHF_NOTE_NV_CUINFO"
        /*0018*/ 	.short	0x0002
        /*001a*/ 	.short	0x005a
        /*001c*/ 	.short	0x0082
	.zero		2


//--------------------- .nv.info                  --------------------------
	.section	.nv.info,"",@"SHT_CUDA_INFO"
	.align	4


	//----- nvinfo : EIATTR_REGCOUNT
	.align		4
        /*0000*/ 	.byte	0x04, 0x2f
        /*0002*/ 	.short	(.L_15 - .L_14)
	.align		4
.L_14:
        /*0004*/ 	.word	index@(_ZN7cutlass13device_kernelINS_4gemm6kernel13GemmUniversalIN4cute5tupleIJiiiiEEENS1_10collective13CollectiveMmaINS1_34MainloopSm90TmaGmmaWarpSpecializedILi4ENS5_IJNS4_1CILi1EEENSA_ILi2EEESB_EEENS1_35KernelTmaWarpSpecializedCooperativeEEENS5_IJNSA_ILi256EEESG_NSA_ILi64EEEEEENS_6half_tENS5_IJlSB_lEEESJ_SK_NS4_8TiledMMAINS4_8MMA_AtomIJNS4_4SM904GMMA26MMA_64x256x16_F32F16F16_SSILNSO_5MajorE0ELSQ_0ELNSO_7ScaleInE1ELSR_1EEEEEENS4_6LayoutINS5_IJSC_SB_SB_EEENS5_IJSB_NSA_ILi0EEESW_EEEEENS5_IJNS4_10UnderscoreESZ_SZ_EEEEENS4_23SM90_TMA_LOAD_MULTICASTENS4_14ComposedLayoutINS4_7SwizzleILi3ELi4ELi3EEENS4_18smem_ptr_flag_bitsILi16EEENSU_INS5_IJNSA_ILi8EEESH_EEENS5_IJSH_SB_EEEEEEEvNS4_8identityENS4_13SM90_TMA_LOADES1C_vS1D_EENS_8epilogue10collective6detail29Sm90TmaWarpSpecializedAdapterINS1H_15DefaultEpilogueISJ_SK_SK_NS1G_6thread17LinearCombinationISJ_Li1EffLNS1L_9ScaleType4KindE0ELNS_15FloatRoundStyleE2ESJ_EENS1_15EpilogueDefaultEEEEEvvEEEEvNT_6ParamsE)
        /*0008*/ 	.word	0x000000a8


	//----- nvinfo : EIATTR_FRAME_SIZE
	.align		4
.L_15:
        /*000c*/ 	.byte	0x04, 0x11
        /*000e*/ 	.short	(.L_17 - .L_16)
	.align		4
.L_16:
        /*0010*/ 	.word	index@(_ZN7cutlass13device_kernelINS_4gemm6kernel13GemmUniversalIN4cute5tupleIJiiiiEEENS1_10collective13CollectiveMmaINS1_34MainloopSm90TmaGmmaWarpSpecializedILi4ENS5_IJNS4_1CILi1EEENSA_ILi2EEESB_EEENS1_35KernelTmaWarpSpecializedCooperativeEEENS5_IJNSA_ILi256EEESG_NSA_ILi64EEEEEENS_6half_tENS5_IJlSB_lEEESJ_SK_NS4_8TiledMMAINS4_8MMA_AtomIJNS4_4SM904GMMA26MMA_64x256x16_F32F16F16_SSILNSO_5MajorE0ELSQ_0ELNSO_7ScaleInE1ELSR_1EEEEEENS4_6LayoutINS5_IJSC_SB_SB_EEENS5_IJSB_NSA_ILi0EEESW_EEEEENS5_IJNS4_10UnderscoreESZ_SZ_EEEEENS4_23SM90_TMA_LOAD_MULTICASTENS4_14ComposedLayoutINS4_7SwizzleILi3ELi4ELi3EEENS4_18smem_ptr_flag_bitsILi16EEENSU_INS5_IJNSA_ILi8EEESH_EEENS5_IJSH_SB_EEEEEEEvNS4_8identityENS4_13SM90_TMA_LOADES1C_vS1D_EENS_8epilogue10collective6detail29Sm90TmaWarpSpecializedAdapterINS1H_15DefaultEpilogueISJ_SK_SK_NS1G_6thread17LinearCombinationISJ_Li1EffLNS1L_9ScaleType4KindE0ELNS_15FloatRoundStyleE2ESJ_EENS1_15EpilogueDefaultEEEEEvvEEEEvNT_6ParamsE)
        /*0014*/ 	.word	0x00000788


	//----- nvinfo : EIATTR_MIN_STACK_SIZE
	.align		4
.L_17:
        /*0018*/ 	.byte	0x04, 0x12
        /*001a*/ 	.short	(.L_19 - .L_18)
	.align		4
.L_18:
        /*001c*/ 	.word	index@(_ZN7cutlass13device_kernelINS_4gemm6kernel13GemmUniversalIN4cute5tupleIJiiiiEEENS1_10collective13CollectiveMmaINS1_34MainloopSm90TmaGmmaWarpSpecializedILi4ENS5_IJNS4_1CILi1EEENSA_ILi2EEESB_EEENS1_35KernelTmaWarpSpecializedCooperativeEEENS5_IJNSA_ILi256EEESG_NSA_ILi64EEEEEENS_6half_tENS5_IJlSB_lEEESJ_SK_NS4_8TiledMMAINS4_8MMA_AtomIJNS4_4SM904GMMA26MMA_64x256x16_F32F16F16_SSILNSO_5MajorE0ELSQ_0ELNSO_7ScaleInE1ELSR_1EEEEEENS4_6LayoutINS5_IJSC_SB_SB_EEENS5_IJSB_NSA_ILi0EEESW_EEEEENS5_IJNS4_10UnderscoreESZ_SZ_EEEEENS4_23SM90_TMA_LOAD_MULTICASTENS4_14ComposedLayoutINS4_7SwizzleILi3ELi4ELi3EEENS4_18smem_ptr_flag_bitsILi16EEENSU_INS5_IJNSA_ILi8EEESH_EEENS5_IJSH_SB_EEEEEEEvNS4_8identityENS4_13SM90_TMA_LOADES1C_vS1D_EENS_8epilogue10collective6detail29Sm90TmaWarpSpecializedAdapterINS1H_15DefaultEpilogueISJ_SK_SK_NS1G_6thread17LinearCombinationISJ_Li1EffLNS1L_9ScaleType4KindE0ELNS_15FloatRoundStyleE2ESJ_EENS1_15EpilogueDefaultEEEEEvvEEEEvNT_6ParamsE)
        /*0020*/ 	.word	0x00000788
.L_19:


//--------------------- .nv.compat                --------------------------
	.section	.nv.compat,"",@"SHT_CUDA_COMPAT_INFO"
	.align	4
        /*0000*/ 	.byte	0x02, 0x09, 0x01, 0x00, 0x02, 0x02, 0x04, 0x00, 0x02, 0x05, 0x05, 0x00, 0x03, 0x07, 0x01, 0x01
        /*0010*/ 	.byte	0x02, 0x03, 0x01, 0x00, 0x02, 0x06, 0x01, 0x00, 0x04, 0x0b, 0x08, 0x00, 0x00, 0x00, 0x00, 0x00
        /*0020*/ 	.byte	0x00, 0x00, 0x00, 0x00


//--------------------- .nv.info._ZN7cutlass13device_kernelINS_4gemm6kernel13GemmUniversalIN4cute5tupleIJiiiiEEENS1_10collective13CollectiveMmaINS1_34MainloopSm90TmaGmmaWarpSpecializedILi4ENS5_IJNS4_1CILi1EEENSA_ILi2EEESB_EEENS1_35KernelTmaWarpSpecializedCooperativeEEENS5_IJNSA_ILi256EEESG_NSA_ILi64EEEEEENS_6half_tENS5_IJlSB_lEEESJ_SK_NS4_8TiledMMAINS4_8MMA_AtomIJNS4_4SM904GMMA26MMA_64x256x16_F32F16F16_SSILNSO_5MajorE0ELSQ_0ELNSO_7ScaleInE1ELSR_1EEEEEENS4_6LayoutINS5_IJSC_SB_SB_EEENS5_IJSB_NSA_ILi0EEESW_EEEEENS5_IJNS4_10UnderscoreESZ_SZ_EEEEENS4_23SM90_TMA_LOAD_MULTICASTENS4_14ComposedLayoutINS4_7SwizzleILi3ELi4ELi3EEENS4_18smem_ptr_flag_bitsILi16EEENSU_INS5_IJNSA_ILi8EEESH_EEENS5_IJSH_SB_EEEEEEEvNS4_8identityENS4_13SM90_TMA_LOADES1C_vS1D_EENS_8epilogue10collective6detail29Sm90TmaWarpSpecializedAdapterINS1H_15DefaultEpilogueISJ_SK_SK_NS1G_6thread17LinearCombinationISJ_Li1EffLNS1L_9ScaleType4KindE0ELNS_15FloatRoundStyleE2ESJ_EENS1_15EpilogueDefaultEEEEEvvEEEEvNT_6ParamsE --------------------------
	.section	.nv.info._ZN7cutlass13device_kernelINS_4gemm6kernel13GemmUniversalIN4cute5tupleIJiiiiEEENS1_10collective13CollectiveMmaINS1_34MainloopSm90TmaGmmaWarpSpecializedILi4ENS5_IJNS4_1CILi1EEENSA_ILi2EEESB_EEENS1_35KernelTmaWarpSpecializedCooperativeEEENS5_IJNSA_ILi256EEESG_NSA_ILi64EEEEEENS_6half_tENS5_IJlSB_lEEESJ_SK_NS4_8TiledMMAINS4_8MMA_AtomIJNS4_4SM904GMMA26MMA_64x256x16_F32F16F16_SSILNSO_5MajorE0ELSQ_0ELNSO_7ScaleInE1ELSR_1EEEEEENS4_6LayoutINS5_IJSC_SB_SB_EEENS5_IJSB_NSA_ILi0EEESW_EEEEENS5_IJNS4_10UnderscoreESZ_SZ_EEEEENS4_23SM90_TMA_LOAD_MULTICASTENS4_14ComposedLayoutINS4_7SwizzleILi3ELi4ELi3EEENS4_18smem_ptr_flag_bitsILi16EEENSU_INS5_IJNSA_ILi8EEESH_EEENS5_IJSH_SB_EEEEEEEvNS4_8identityENS4_13SM90_TMA_LOADES1C_vS1D_EENS_8epilogue10collective6detail29Sm90TmaWarpSpecializedAdapterINS1H_15DefaultEpilogueISJ_SK_SK_NS1G_6thread17LinearCombinationISJ_Li1EffLNS1L_9ScaleType4KindE0ELNS_15FloatRoundStyleE2ESJ_EENS1_15EpilogueDefaultEEEEEvvEEEEvNT_6ParamsE,"",@"SHT_CUDA_INFO"
	.sectionflags	@""
	.align	4


	//----- nvinfo : EIATTR_CUDA_API_VERSION
	.align		4
        /*0000*/ 	.byte	0x04, 0x37
        /*0002*/ 	.short	(.L_21 - .L_20)
.L_20:
        /*0004*/ 	.word	0x00000082


	//----- nvinfo : EIATTR_KPARAM_INFO
	.align		4
.L_21:
        /*0008*/ 	.byte	0x04, 0x17
        /*000a*/ 	.short	(.L_23 - .L_22)
.L_22:
        /*000c*/ 	.word	0x00000000
        /*0010*/ 	.short	0x0000
        /*0012*/ 	.short	0x0070
        /*0014*/ 	.byte	0x00, 0xf0, 0x01, 0x10


	//----- nvinfo : EIATTR_SPARSE_MMA_MASK
	.align		4
.L_23:
        /*0018*/ 	.byte	0x03, 0x50
        /*001a*/ 	.short	0x0000


	//----- nvinfo : EIATTR_MAXREG_COUNT
	.align		4
        /*001c*/ 	.byte	0x03, 0x1b
        /*001e*/ 	.short	0x00a8


	//----- nvinfo : EIATTR_NUM_BARRIERS
	.align		4
        /*0020*/ 	.byte	0x02, 0x4c
        /*0022*/ 	.byte	0x01
	.zero		1


	//----- nvinfo : EIATTR_EXTERNS
	.align		4
        /*0024*/ 	.byte	0x04, 0x0f
        /*0026*/ 	.short	(.L_25 - .L_24)


	//   ....[0]....
	.align		4
.L_24:
        /*0028*/ 	.word	index@(__assertfail)


	//----- nvinfo : EIATTR_ANNOTATIONS
	.align		4
.L_25:
        /*002c*/ 	.byte	0x04, 0x55
        /*002e*/ 	.short	(.L_27 - .L_26)


	//   ....[0]....
.L_26:
        /*0030*/ 	.word	0x00000001
        /*0034*/ 	.byte	0x90, 0x09, 0x00, 0x00, 0x01, 0x00, 0x00, 0x00, 0xa0, 0x09, 0x00, 0x00, 0x01, 0x00, 0x00, 0x00
        /* <DEDUP_REMOVED lines=716> */
        /*2d04*/ 	.byte	0x80, 0xb8, 0x01, 0x00, 0x01, 0x00, 0x00, 0x00, 0xa0, 0xb8, 0x01, 0x00


	//----- nvinfo : EIATTR_MERCURY_ISA_VERSION
	.align		4
.L_27:
        /*2d10*/ 	.byte	0x03, 0x5f
        /*2d12*/ 	.short	0x0101


	//----- nvinfo : EIATTR_INT_WARP_WIDE_INSTR_OFFSETS
	.align		4
        /*2d14*/ 	.byte	0x04, 0x31
        /*2d16*/ 	.short	(.L_29 - .L_28)


	//   ....[0]....
.L_28:
        /*2d18*/ 	.word	0x00000550


	//   ....[1]....
        /*2d1c*/ 	.word	0x00000600


	//   ....[2]....
        /*2d20*/ 	.word	0x000006e0


	//   ....[3]....
        /*2d24*/ 	.word	0x00008f60


	//----- nvinfo : EIATTR_COOP_GROUP_MASK_REGIDS
	.align		4
.L_29:
        /*2d28*/ 	.byte	0x04, 0x29
        /*2d2a*/ 	.short	(.L_31 - .L_30)


	//   ....[0]....
.L_30:
        /*2d2c*/ 	.word	0xffffffff


	//   ....[1]....
        /*2d30*/ 	.word	0xffffffff


	//   ....[2]....
        /*2d34*/ 	.word	0xffffffff


	//   ....[3]....
        /*2d38*/ 	.word	0xffffffff


	//   ....[4]....
        /*2d3c*/ 	.word	0xffffffff


	//   ....[5]....
        /*2d40*/ 	.word	0xffffffff


	//----- nvinfo : EIATTR_COOP_GROUP_INSTR_OFFSETS
	.align		4
.L_31:
        /*2d44*/ 	.byte	0x04, 0x28
        /*2d46*/ 	.short	(.L_33 - .L_32)


	//   ....[0]....
.L_32:
        /*2d48*/ 	.word	0x00000070


	//   ....[1]....
        /*2d4c*/ 	.word	0x00000080


	//   ....[2]....
        /*2d50*/ 	.word	0x000001a0


	//   ....[3]....
        /*2d54*/ 	.word	0x000003c0


	//   ....[4]....
        /*2d58*/ 	.word	0x000007d0


	//   ....[5]....
        /*2d5c*/ 	.word	0x000013a0


	//----- nvinfo : EIATTR_REG_RECONFIG
	.align		4
.L_33:
        /*2d60*/ 	.byte	0x01, 0x54
	.zero		2


	//----- nvinfo : EIATTR_SYSCALL_OFFSETS
	.align		4
        /*2d64*/ 	.byte	0x04, 0x46
        /*2d66*/ 	.short	(.L_35 - .L_34)


	//   ....[0]....
.L_34:
        /*2d68*/ 	.word	0x00001550


	//----- nvinfo : EIATTR_MBARRIER_INSTR_OFFSETS
	.align		4
.L_35:
        /*2d6c*/ 	.byte	0x04, 0x39
        /*2d6e*/ 	.short	(.L_37 - .L_36)


	//   ....[0]....
.L_36:
        /*2d70*/ 	.word	0x00000320
        /*2d74*/ 	.word	0x000000ff
        /*2d78*/ 	.word	0x00000000
        /*2d7c*/ 	.short	0x0100
        /*2d7e*/ 	.byte	0x08
	.zero		1


	//   ....[1]....
        /*2d80*/ 	.word	0x00000330
        /*2d84*/ 	.word	0x000000ff
        /*2d88*/ 	.word	0x00000020
        /*2d8c*/ 	.short	0x0100
        /*2d8e*/ 	.byte	0x08
	.zero		1


	//   ....[2]....
        /*2d90*/ 	.word	0x00000340
        /*2d94*/ 	.word	0x000000ff
        /*2d98*/ 	.word	0x00000008
        /*2d9c*/ 	.short	0x0100
        /*2d9e*/ 	.byte	0x08
	.zero		1


	//   ....[3]....
        /*2da0*/ 	.word	0x00000350
        /*2da4*/ 	.word	0x000000ff
        /*2da8*/ 	.word	0x00000028
        /*2dac*/ 	.short	0x0100
        /*2dae*/ 	.byte	0x08
	.zero		1


	//   ....[4]....
        /*2db0*/ 	.word	0x00000360
        /*2db4*/ 	.word	0x000000ff
        /*2db8*/ 	.word	0x00000010
        /*2dbc*/ 	.short	0x0100
        /*2dbe*/ 	.byte	0x08
	.zero		1


	//   ....[5]....
        /*2dc0*/ 	.word	0x00000370
        /*2dc4*/ 	.word	0x000000ff
        /*2dc8*/ 	.word	0x00000030
        /*2dcc*/ 	.short	0x0100
        /*2dce*/ 	.byte	0x08
	.zero		1


	//   ....[6]....
        /*2dd0*/ 	.word	0x00000380
        /*2dd4*/ 	.word	0x000000ff
        /*2dd8*/ 	.word	0x00000018
        /*2ddc*/ 	.short	0x0100
        /*2dde*/ 	.byte	0x08
	.zero		1


	//   ....[7]....
        /*2de0*/ 	.word	0x00000390
        /*2de4*/ 	.word	0x000000ff
        /*2de8*/ 	.word	0x00000038
        /*2dec*/ 	.short	0x0100
        /*2dee*/ 	.byte	0x08
	.zero		1


	//   ....[8]....
        /*2df0*/ 	.word	0x00000750
        /*2df4*/ 	.word	0x000000ff
        /*2df8*/ 	.word	0x00000050
        /*2dfc*/ 	.short	0x0100
        /*2dfe*/ 	.byte	0x07
	.zero		1


	//   ....[9]....
        /*2e00*/ 	.word	0x00000780
        /*2e04*/ 	.word	0x000000ff
        /*2e08*/ 	.word	0x00000058
        /*2e0c*/ 	.short	0x0100
        /*2e0e*/ 	.byte	0x07
	.zero		1


	//   ....[10]....
        /*2e10*/ 	.word	0x00001630
        /*2e14*/ 	.word	0x00000004
        /*2e18*/ 	.word	0x00000000
        /*2e1c*/ 	.short	0x010a
        /*2e1e*/ 	.byte	0x3f
	.zero		1


	//   ....[11]....
        /*2e20*/ 	.word	0x00001670
        /*2e24*/ 	.word	0x00000004
        /*2e28*/ 	.word	0x00000000
        /*2e2c*/ 	.short	0x010a
        /*2e2e*/ 	.byte	0x3f
	.zero		1


	//   ....[12]....
        /*2e30*/ 	.word	0x00004cc0
        /*2e34*/ 	.word	0x00000004
        /*2e38*/ 	.word	0x00000000
        /*2e3c*/ 	.short	0x010a
        /*2e3e*/ 	.byte	0x3f
	.zero		1


	//   ....[13]....
        /*2e40*/ 	.word	0x00004d00
        /*2e44*/ 	.word	0x00000004
        /*2e48*/ 	.word	0x00000000
        /*2e4c*/ 	.short	0x010a
        /*2e4e*/ 	.byte	0x3f
	.zero		1


	//   ....[14]....
        /*2e50*/ 	.word	0x00008df0
        /*2e54*/ 	.word	0x00000004
        /*2e58*/ 	.word	0x00000000
        /*2e5c*/ 	.short	0x0101
        /*2e5e*/ 	.byte	0x3f
	.zero		1


	//   ....[15]....
        /*2e60*/ 	.word	0x00008ff0
        /*2e64*/ 	.word	0x00000000
        /*2e68*/ 	.word	0x00000000
        /*2e6c*/ 	.short	0x0101
        /*2e6e*/ 	.byte	0x3f
	.zero		1


	//   ....[16]....
        /*2e70*/ 	.word	0x0001b3f0
        /*2e74*/ 	.word	0x0000000f
        /*2e78*/ 	.word	0x00000020
        /*2e7c*/ 	.short	0x010a
        /*2e7e*/ 	.byte	0x3f
	.zero		1


	//   ....[17]....
        /*2e80*/ 	.word	0x0001b810
        /*2e84*/ 	.word	0x00000003
        /*2e88*/ 	.word	0x00000058
        /*2e8c*/ 	.short	0x0101
        /*2e8e*/ 	.byte	0x3f
	.zero		1


	//   ....[18]....
        /*2e90*/ 	.word	0x0001bfa0
        /*2e94*/ 	.word	0x00000005
        /*2e98*/ 	.word	0x00000000
        /*2e9c*/ 	.short	0x010a
        /*2e9e*/ 	.byte	0x3f
	.zero		1


	//   ....[19]....
        /*2ea0*/ 	.word	0x0001c030
        /*2ea4*/ 	.word	0x00000007
        /*2ea8*/ 	.word	0x00000000
        /*2eac*/ 	.short	0x010a
        /*2eae*/ 	.byte	0x3f
	.zero		1


	//   ....[20]....
        /*2eb0*/ 	.word	0x0001c0c0
        /*2eb4*/ 	.word	0x00000007
        /*2eb8*/ 	.word	0x00000000
        /*2ebc*/ 	.short	0x010a
        /*2ebe*/ 	.byte	0x3f
	.zero		1


	//   ....[21]....
        /*2ec0*/ 	.word	0x0001c150
        /*2ec4*/ 	.word	0x00000003
        /*2ec8*/ 	.word	0x00000000
        /*2ecc*/ 	.short	0x010a
        /*2ece*/ 	.byte	0x3f
	.zero		1


	//   ....[22]....
        /*2ed0*/ 	.word	0x0001c1b0
        /*2ed4*/ 	.word	0x00000004
        /*2ed8*/ 	.word	0x00000000
        /*2edc*/ 	.short	0x010a
        /*2ede*/ 	.byte	0x3f
	.zero		1


	//   ....[23]....
        /*2ee0*/ 	.word	0x0001c200
        /*2ee4*/ 	.word	0x00000004
        /*2ee8*/ 	.word	0x00000000
        /*2eec*/ 	.short	0x010a
        /*2eee*/ 	.byte	0x3f
	.zero		1


	//   ....[24]....
        /*2ef0*/ 	.word	0x0001c2d0
        /*2ef4*/ 	.word	0x0000000f
        /*2ef8*/ 	.word	0x00000020
        /*2efc*/ 	.short	0x010a
        /*2efe*/ 	.byte	0x3f
	.zero		1


	//   ....[25]....
        /*2f00*/ 	.word	0x0001c3a0
        /*2f04*/ 	.word	0x00000005
        /*2f08*/ 	.word	0x00000000
        /*2f0c*/ 	.short	0x010a
        /*2f0e*/ 	.byte	0x3f
	.zero		1


	//   ....[26]....
        /*2f10*/ 	.word	0x0001c3f0
        /*2f14*/ 	.word	0x00000007
        /*2f18*/ 	.word	0x00000000
        /*2f1c*/ 	.short	0x010a
        /*2f1e*/ 	.byte	0x3f
	.zero		1


	//   ....[27]....
        /*2f20*/ 	.word	0x0001c440
        /*2f24*/ 	.word	0x00000007
        /*2f28*/ 	.word	0x00000000
        /*2f2c*/ 	.short	0x010a
        /*2f2e*/ 	.byte	0x3f
	.zero		1


	//----- nvinfo : EIATTR_NUM_MBARRIERS
	.align		4
.L_37:
        /*2f30*/ 	.byte	0x03, 0x38
        /*2f32*/ 	.short	0x000a


	//----- nvinfo : EIATTR_EXIT_INSTR_OFFSETS
	.align		4
        /*2f34*/ 	.byte	0x04, 0x1c
        /*2f36*/ 	.short	(.L_39 - .L_38)


	//   ....[0]....
.L_38:
        /*2f38*/ 	.word	0x00000a30


	//   ....[1]....
        /*2f3c*/ 	.word	0x000012c0


	//   ....[2]....
        /*2f40*/ 	.word	0x0001aa70


	//   ....[3]....
        /*2f44*/ 	.word	0x0001b090


	//   ....[4]....
        /*2f48*/ 	.word	0x0001c1a0


	//----- nvinfo : EIATTR_MAX_THREADS
	.align		4
.L_39:
        /*2f4c*/ 	.byte	0x04, 0x05
        /*2f4e*/ 	.short	(.L_41 - .L_40)
.L_40:
        /*2f50*/ 	.word	0x00000180
        /*2f54*/ 	.word	0x00000001
        /*2f58*/ 	.word	0x00000001


	//----- nvinfo : EIATTR_CRS_STACK_SIZE
	.align		4
.L_41:
        /*2f5c*/ 	.byte	0x04, 0x1e
        /*2f5e*/ 	.short	(.L_43 - .L_42)
.L_42:
        /*2f60*/ 	.word	0x00000000


	//----- nvinfo : EIATTR_CBANK_PARAM_SIZE
	.align		4
.L_43:
        /*2f64*/ 	.byte	0x03, 0x19
        /*2f66*/ 	.short	0x0470


	//----- nvinfo : EIATTR_PARAM_CBANK
	.align		4
        /*2f68*/ 	.byte	0x04, 0x0a
        /*2f6a*/ 	.short	(.L_45 - .L_44)
	.align		4
.L_44:
        /*2f6c*/ 	.word	index@(.nv.constant0._ZN7cutlass13device_kernelINS_4gemm6kernel13GemmUniversalIN4cute5tupleIJiiiiEEENS1_10collective13CollectiveMmaINS1_34MainloopSm90TmaGmmaWarpSpecializedILi4ENS5_IJNS4_1CILi1EEENSA_ILi2EEESB_EEENS1_35KernelTmaWarpSpecializedCooperativeEEENS5_IJNSA_ILi256EEESG_NSA_ILi64EEEEEENS_6half_tENS5_IJlSB_lEEESJ_SK_NS4_8TiledMMAINS4_8MMA_AtomIJNS4_4SM904GMMA26MMA_64x256x16_F32F16F16_SSILNSO_5MajorE0ELSQ_0ELNSO_7ScaleInE1ELSR_1EEEEEENS4_6LayoutINS5_IJSC_SB_SB_EEENS5_IJSB_NSA_ILi0EEESW_EEEEENS5_IJNS4_10UnderscoreESZ_SZ_EEEEENS4_23SM90_TMA_LOAD_MULTICASTENS4_14ComposedLayoutINS4_7SwizzleILi3ELi4ELi3EEENS4_18smem_ptr_flag_bitsILi16EEENSU_INS5_IJNSA_ILi8EEESH_EEENS5_IJSH_SB_EEEEEEEvNS4_8identityENS4_13SM90_TMA_LOADES1C_vS1D_EENS_8epilogue10collective6detail29Sm90TmaWarpSpecializedAdapterINS1H_15DefaultEpilogueISJ_SK_SK_NS1G_6thread17LinearCombinationISJ_Li1EffLNS1L_9ScaleType4KindE0ELNS_15FloatRoundStyleE2ESJ_EENS1_15EpilogueDefaultEEEEEvvEEEEvNT_6ParamsE)
        /*2f70*/ 	.short	0x0210
        /*2f72*/ 	.short	0x0470


	//----- nvinfo : EIATTR_SW_WAR
	.align		4
.L_45:
        /*2f74*/ 	.byte	0x04, 0x36
        /*2f76*/ 	.short	(.L_47 - .L_46)
.L_46:
        /*2f78*/ 	.word	0x00000008
.L_47:


//--------------------- .nv.callgraph             --------------------------
	.section	.nv.callgraph,"",@"SHT_CUDA_CALLGRAPH"
	.align	4
	.sectionentsize	8
	.align		4
        /*0000*/ 	.word	0x00000000
	.align		4
        /*0004*/ 	.word	0xffffffff
	.align		4
        /*0008*/ 	.word	index@(_ZN7cutlass13device_kernelINS_4gemm6kernel13GemmUniversalIN4cute5tupleIJiiiiEEENS1_10collective13CollectiveMmaINS1_34MainloopSm90TmaGmmaWarpSpecializedILi4ENS5_IJNS4_1CILi1EEENSA_ILi2EEESB_EEENS1_35KernelTmaWarpSpecializedCooperativeEEENS5_IJNSA_ILi256EEESG_NSA_ILi64EEEEEENS_6half_tENS5_IJlSB_lEEESJ_SK_NS4_8TiledMMAINS4_8MMA_AtomIJNS4_4SM904GMMA26MMA_64x256x16_F32F16F16_SSILNSO_5MajorE0ELSQ_0ELNSO_7ScaleInE1ELSR_1EEEEEENS4_6LayoutINS5_IJSC_SB_SB_EEENS5_IJSB_NSA_ILi0EEESW_EEEEENS5_IJNS4_10UnderscoreESZ_SZ_EEEEENS4_23SM90_TMA_LOAD_MULTICASTENS4_14ComposedLayoutINS4_7SwizzleILi3ELi4ELi3EEENS4_18smem_ptr_flag_bitsILi16EEENSU_INS5_IJNSA_ILi8EEESH_EEENS5_IJSH_SB_EEEEEEEvNS4_8identityENS4_13SM90_TMA_LOADES1C_vS1D_EENS_8epilogue10collective6detail29Sm90TmaWarpSpecializedAdapterINS1H_15DefaultEpilogueISJ_SK_SK_NS1G_6thread17LinearCombinationISJ_Li1EffLNS1L_9ScaleType4KindE0ELNS_15FloatRoundStyleE2ESJ_EENS1_15EpilogueDefaultEEEEEvvEEEEvNT_6ParamsE)
	.align		4
        /*000c*/ 	.word	index@(__assertfail)
	.align		4
        /*0010*/ 	.word	0x00000000
	.align		4
        /*0014*/ 	.word	0xfffffffe
	.align		4
        /*0018*/ 	.word	0x00000000
	.align		4
        /*001c*/ 	.word	0xfffffffd
	.align		4
        /*0020*/ 	.word	0x00000000
	.align		4
        /*0024*/ 	.word	0xfffffffc


//--------------------- .nv.constant4             --------------------------
	.section	.nv.constant4,"a",@progbits
	.align	8
	.align		8
.nv.constant4:
        /*0000*/ 	.dword	__assertfail
	.align		8
        /*0008*/ 	.dword	__unnamed_1
	.align		8
        /*0010*/ 	.dword	_ZN39_INTERNAL_db6b367c_4_k_cu_168e8cf3_31094cuda3std3__45__cpo5beginE
	.align		8
        /*0018*/ 	.dword	_ZN39_INTERNAL_db6b367c_4_k_cu_168e8cf3_31094cuda3std3__45__cpo3endE
	.align		8
        /*0020*/ 	.dword	_ZN39_INTERNAL_db6b367c_4_k_cu_168e8cf3_31094cuda3std3__45__cpo6cbeginE
	.align		8
        /*0028*/ 	.dword	_ZN39_INTERNAL_db6b367c_4_k_cu_168e8cf3_31094cuda3std3__45__cpo4cendE
	.align		8
        /*0030*/ 	.dword	_ZN39_INTERNAL_db6b367c_4_k_cu_168e8cf3_31094cuda3std3__441_GLOBAL__N__db6b367c_4_k_cu_168e8cf3_31096ignoreE
	.align		8
        /*0038*/ 	.dword	_ZN39_INTERNAL_db6b367c_4_k_cu_168e8cf3_31094cuda3std3__419piecewise_constructE
	.align		8
        /*0040*/ 	.dword	_ZN39_INTERNAL_db6b367c_4_k_cu_168e8cf3_31094cuda3std3__48in_placeE
	.align		8
        /*0048*/ 	.dword	_ZN39_INTERNAL_db6b367c_4_k_cu_168e8cf3_31094cuda3std6ranges3__45__cpo4swapE
	.align		8
        /*0050*/ 	.dword	_ZN39_INTERNAL_db6b367c_4_k_cu_168e8cf3_31094cuda3std6ranges3__45__cpo9iter_moveE
	.align		8
        /*0058*/ 	.dword	_ZN39_INTERNAL_db6b367c_4_k_cu_168e8cf3_31094cute7productE
	.align		8
        /*0060*/ 	.dword	_ZN39_INTERNAL_db6b367c_4_k_cu_168e8cf3_31094cute1_E
	.align		8
        /*0068*/ 	.dword	$str$22
	.align		8
        /*0070*/ 	.dword	$str$23


//--------------------- .text._ZN7cutlass13device_kernelINS_4gemm6kernel13GemmUniversalIN4cute5tupleIJiiiiEEENS1_10collective13CollectiveMmaINS1_34MainloopSm90TmaGmmaWarpSpecializedILi4ENS5_IJNS4_1CILi1EEENSA_ILi2EEESB_EEENS1_35KernelTmaWarpSpecializedCooperativeEEENS5_IJNSA_ILi256EEESG_NSA_ILi64EEEEEENS_6half_tENS5_IJlSB_lEEESJ_SK_NS4_8TiledMMAINS4_8MMA_AtomIJNS4_4SM904GMMA26MMA_64x256x16_F32F16F16_SSILNSO_5MajorE0ELSQ_0ELNSO_7ScaleInE1ELSR_1EEEEEENS4_6LayoutINS5_IJSC_SB_SB_EEENS5_IJSB_NSA_ILi0EEESW_EEEEENS5_IJNS4_10UnderscoreESZ_SZ_EEEEENS4_23SM90_TMA_LOAD_MULTICASTENS4_14ComposedLayoutINS4_7SwizzleILi3ELi4ELi3EEENS4_18smem_ptr_flag_bitsILi16EEENSU_INS5_IJNSA_ILi8EEESH_EEENS5_IJSH_SB_EEEEEEEvNS4_8identityENS4_13SM90_TMA_LOADES1C_vS1D_EENS_8epilogue10collective6detail29Sm90TmaWarpSpecializedAdapterINS1H_15DefaultEpilogueISJ_SK_SK_NS1G_6thread17LinearCombinationISJ_Li1EffLNS1L_9ScaleType4KindE0ELNS_15FloatRoundStyleE2ESJ_EENS1_15EpilogueDefaultEEEEEvvEEEEvNT_6ParamsE --------------------------
	.section	.text._ZN7cutlass13device_kernelINS_4gemm6kernel13GemmUniversalIN4cute5tupleIJiiiiEEENS1_10collective13CollectiveMmaINS1_34MainloopSm90TmaGmmaWarpSpecializedILi4ENS5_IJNS4_1CILi1EEENSA_ILi2EEESB_EEENS1_35KernelTmaWarpSpecializedCooperativeEEENS5_IJNSA_ILi256EEESG_NSA_ILi64EEEEEENS_6half_tENS5_IJlSB_lEEESJ_SK_NS4_8TiledMMAINS4_8MMA_AtomIJNS4_4SM904GMMA26MMA_64x256x16_F32F16F16_SSILNSO_5MajorE0ELSQ_0ELNSO_7ScaleInE1ELSR_1EEEEEENS4_6LayoutINS5_IJSC_SB_SB_EEENS5_IJSB_NSA_ILi0EEESW_EEEEENS5_IJNS4_10UnderscoreESZ_SZ_EEEEENS4_23SM90_TMA_LOAD_MULTICASTENS4_14ComposedLayoutINS4_7SwizzleILi3ELi4ELi3EEENS4_18smem_ptr_flag_bitsILi16EEENSU_INS5_IJNSA_ILi8EEESH_EEENS5_IJSH_SB_EEEEEEEvNS4_8identityENS4_13SM90_TMA_LOADES1C_vS1D_EENS_8epilogue10collective6detail29Sm90TmaWarpSpecializedAdapterINS1H_15DefaultEpilogueISJ_SK_SK_NS1G_6thread17LinearCombinationISJ_Li1EffLNS1L_9ScaleType4KindE0ELNS_15FloatRoundStyleE2ESJ_EENS1_15EpilogueDefaultEEEEEvvEEEEvNT_6ParamsE,"ax",@progbits
	.align	128
.text._ZN7cutlass13device_kernelINS_4gemm6kernel13GemmUniversalIN4cute5tupleIJiiiiEEENS1_10collective13CollectiveMmaINS1_34MainloopSm90TmaGmmaWarpSpecializedILi4ENS5_IJNS4_1CILi1EEENSA_ILi2EEESB_EEENS1_35KernelTmaWarpSpecializedCooperativeEEENS5_IJNSA_ILi256EEESG_NSA_ILi64EEEEEENS_6half_tENS5_IJlSB_lEEESJ_SK_NS4_8TiledMMAINS4_8MMA_AtomIJNS4_4SM904GMMA26MMA_64x256x16_F32F16F16_SSILNSO_5MajorE0ELSQ_0ELNSO_7ScaleInE1ELSR_1EEEEEENS4_6LayoutINS5_IJSC_SB_SB_EEENS5_IJSB_NSA_ILi0EEESW_EEEEENS5_IJNS4_10UnderscoreESZ_SZ_EEEEENS4_23SM90_TMA_LOAD_MULTICASTENS4_14ComposedLayoutINS4_7SwizzleILi3ELi4ELi3EEENS4_18smem_ptr_flag_bitsILi16EEENSU_INS5_IJNSA_ILi8EEESH_EEENS5_IJSH_SB_EEEEEEEvNS4_8identityENS4_13SM90_TMA_LOADES1C_vS1D_EENS_8epilogue10collective6detail29Sm90TmaWarpSpecializedAdapterINS1H_15DefaultEpilogueISJ_SK_SK_NS1G_6thread17LinearCombinationISJ_Li1EffLNS1L_9ScaleType4KindE0ELNS_15FloatRoundStyleE2ESJ_EENS1_15EpilogueDefaultEEEEEvvEEEEvNT_6ParamsE:
        .type           _ZN7cutlass13device_kernelINS_4gemm6kernel13GemmUniversalIN4cute5tupleIJiiiiEEENS1_10collective13CollectiveMmaINS1_34MainloopSm90TmaGmmaWarpSpecializedILi4ENS5_IJNS4_1CILi1EEENSA_ILi2EEESB_EEENS1_35KernelTmaWarpSpecializedCooperativeEEENS5_IJNSA_ILi256EEESG_NSA_ILi64EEEEEENS_6half_tENS5_IJlSB_lEEESJ_SK_NS4_8TiledMMAINS4_8MMA_AtomIJNS4_4SM904GMMA26MMA_64x256x16_F32F16F16_SSILNSO_5MajorE0ELSQ_0ELNSO_7ScaleInE1ELSR_1EEEEEENS4_6LayoutINS5_IJSC_SB_SB_EEENS5_IJSB_NSA_ILi0EEESW_EEEEENS5_IJNS4_10UnderscoreESZ_SZ_EEEEENS4_23SM90_TMA_LOAD_MULTICASTENS4_14ComposedLayoutINS4_7SwizzleILi3ELi4ELi3EEENS4_18smem_ptr_flag_bitsILi16EEENSU_INS5_IJNSA_ILi8EEESH_EEENS5_IJSH_SB_EEEEEEEvNS4_8identityENS4_13SM90_TMA_LOADES1C_vS1D_EENS_8epilogue10collective6detail29Sm90TmaWarpSpecializedAdapterINS1H_15DefaultEpilogueISJ_SK_SK_NS1G_6thread17LinearCombinationISJ_Li1EffLNS1L_9ScaleType4KindE0ELNS_15FloatRoundStyleE2ESJ_EENS1_15EpilogueDefaultEEEEEvvEEEEvNT_6ParamsE,@function
        .size           _ZN7cutlass13device_kernelINS_4gemm6kernel13GemmUniversalIN4cute5tupleIJiiiiEEENS1_10collective13CollectiveMmaINS1_34MainloopSm90TmaGmmaWarpSpecializedILi4ENS5_IJNS4_1CILi1EEENSA_ILi2EEESB_EEENS1_35KernelTmaWarpSpecializedCooperativeEEENS5_IJNSA_ILi256EEESG_NSA_ILi64EEEEEENS_6half_tENS5_IJlSB_lEEESJ_SK_NS4_8TiledMMAINS4_8MMA_AtomIJNS4_4SM904GMMA26MMA_64x256x16_F32F16F16_SSILNSO_5MajorE0ELSQ_0ELNSO_7ScaleInE1ELSR_1EEEEEENS4_6LayoutINS5_IJSC_SB_SB_EEENS5_IJSB_NSA_ILi0EEESW_EEEEENS5_IJNS4_10UnderscoreESZ_SZ_EEEEENS4_23SM90_TMA_LOAD_MULTICASTENS4_14ComposedLayoutINS4_7SwizzleILi3ELi4ELi3EEENS4_18smem_ptr_flag_bitsILi16EEENSU_INS5_IJNSA_ILi8EEESH_EEENS5_IJSH_SB_EEEEEEEvNS4_8identityENS4_13SM90_TMA_LOADES1C_vS1D_EENS_8epilogue10collective6detail29Sm90TmaWarpSpecializedAdapterINS1H_15DefaultEpilogueISJ_SK_SK_NS1G_6thread17LinearCombinationISJ_Li1EffLNS1L_9ScaleType4KindE0ELNS_15FloatRoundStyleE2ESJ_EENS1_15EpilogueDefaultEEEEEvvEEEEvNT_6ParamsE,(.L_x_579 - _ZN7cutlass13device_kernelINS_4gemm6kernel13GemmUniversalIN4cute5tupleIJiiiiEEENS1_10collective13CollectiveMmaINS1_34MainloopSm90TmaGmmaWarpSpecializedILi4ENS5_IJNS4_1CILi1EEENSA_ILi2EEESB_EEENS1_35KernelTmaWarpSpecializedCooperativeEEENS5_IJNSA_ILi256EEESG_NSA_ILi64EEEEEENS_6half_tENS5_IJlSB_lEEESJ_SK_NS4_8TiledMMAINS4_8MMA_AtomIJNS4_4SM904GMMA26MMA_64x256x16_F32F16F16_SSILNSO_5MajorE0ELSQ_0ELNSO_7ScaleInE1ELSR_1EEEEEENS4_6LayoutINS5_IJSC_SB_SB_EEENS5_IJSB_NSA_ILi0EEESW_EEEEENS5_IJNS4_10UnderscoreESZ_SZ_EEEEENS4_23SM90_TMA_LOAD_MULTICASTENS4_14ComposedLayoutINS4_7SwizzleILi3ELi4ELi3EEENS4_18smem_ptr_flag_bitsILi16EEENSU_INS5_IJNSA_ILi8EEESH_EEENS5_IJSH_SB_EEEEEEEvNS4_8identityENS4_13SM90_TMA_LOADES1C_vS1D_EENS_8epilogue10collective6detail29Sm90TmaWarpSpecializedAdapterINS1H_15DefaultEpilogueISJ_SK_SK_NS1G_6thread17LinearCombinationISJ_Li1EffLNS1L_9ScaleType4KindE0ELNS_15FloatRoundStyleE2ESJ_EENS1_15EpilogueDefaultEEEEEvvEEEEvNT_6ParamsE)
        .other          _ZN7cutlass13device_kernelINS_4gemm6kernel13GemmUniversalIN4cute5tupleIJiiiiEEENS1_10collective13CollectiveMmaINS1_34MainloopSm90TmaGmmaWarpSpecializedILi4ENS5_IJNS4_1CILi1EEENSA_ILi2EEESB_EEENS1_35KernelTmaWarpSpecializedCooperativeEEENS5_IJNSA_ILi256EEESG_NSA_ILi64EEEEEENS_6half_tENS5_IJlSB_lEEESJ_SK_NS4_8TiledMMAINS4_8MMA_AtomIJNS4_4SM904GMMA26MMA_64x256x16_F32F16F16_SSILNSO_5MajorE0ELSQ_0ELNSO_7ScaleInE1ELSR_1EEEEEENS4_6LayoutINS5_IJSC_SB_SB_EEENS5_IJSB_NSA_ILi0EEESW_EEEEENS5_IJNS4_10UnderscoreESZ_SZ_EEEEENS4_23SM90_TMA_LOAD_MULTICASTENS4_14ComposedLayoutINS4_7SwizzleILi3ELi4ELi3EEENS4_18smem_ptr_flag_bitsILi16EEENSU_INS5_IJNSA_ILi8EEESH_EEENS5_IJSH_SB_EEEEEEEvNS4_8identityENS4_13SM90_TMA_LOADES1C_vS1D_EENS_8epilogue10collective6detail29Sm90TmaWarpSpecializedAdapterINS1H_15DefaultEpilogueISJ_SK_SK_NS1G_6thread17LinearCombinationISJ_Li1EffLNS1L_9ScaleType4KindE0ELNS_15FloatRoundStyleE2ESJ_EENS1_15EpilogueDefaultEEEEEvvEEEEvNT_6ParamsE,@"STO_CUDA_ENTRY STV_DEFAULT"
_ZN7cutlass13device_kernelINS_4gemm6kernel13GemmUniversalIN4cute5tupleIJiiiiEEENS1_10collective13CollectiveMmaINS1_34MainloopSm90TmaGmmaWarpSpecializedILi4ENS5_IJNS4_1CILi1EEENSA_ILi2EEESB_EEENS1_35KernelTmaWarpSpecializedCooperativeEEENS5_IJNSA_ILi256EEESG_NSA_ILi64EEEEEENS_6half_tENS5_IJlSB_lEEESJ_SK_NS4_8TiledMMAINS4_8MMA_AtomIJNS4_4SM904GMMA26MMA_64x256x16_F32F16F16_SSILNSO_5MajorE0ELSQ_0ELNSO_7ScaleInE1ELSR_1EEEEEENS4_6LayoutINS5_IJSC_SB_SB_EEENS5_IJSB_NSA_ILi0EEESW_EEEEENS5_IJNS4_10UnderscoreESZ_SZ_EEEEENS4_23SM90_TMA_LOAD_MULTICASTENS4_14ComposedLayoutINS4_7SwizzleILi3ELi4ELi3EEENS4_18smem_ptr_flag_bitsILi16EEENSU_INS5_IJNSA_ILi8EEESH_EEENS5_IJSH_SB_EEEEEEEvNS4_8identityENS4_13SM90_TMA_LOADES1C_vS1D_EENS_8epilogue10collective6detail29Sm90TmaWarpSpecializedAdapterINS1H_15DefaultEpilogueISJ_SK_SK_NS1G_6thread17LinearCombinationISJ_Li1EffLNS1L_9ScaleType4KindE0ELNS_15FloatRoundStyleE2ESJ_EENS1_15EpilogueDefaultEEEEEvvEEEEvNT_6ParamsE:
[----:B------:R-:W0:Y:S02]  /*0000*/  LDC R1, c[0x0][0x28] ;  /* 0x00000a00ff017b82 */ /* 0x000e240000000800 */
[----:B0-----:R-:W-:Y:S01]  /*0010*/  VIADD R1, R1, 0xfffff878 ;  /* 0xfffff87801017836 */ /* 0x001fe20000000000 */
[----:B------:R-:W0:Y:S01]  /*0020*/  S2R R5, SR_TID.X ;  /* 0x0000000000057919 */ /* 0x000e220000002100 */
[----:B------:R-:W-:Y:S01]  /*0030*/  ELECT P0, URZ, PT ;  /* 0x00000000003f782f */ /* 0x000fe20003800000 */
[----:B------:R-:W-:Y:S01]  /*0040*/  BSSY B0, `(.L_x_0) ;  /* 0x0000015000007945 */ /* 0x000fe20003800000 */
[--C-:B0-----:R-:W-:Y:S02]  /*0050*/  SHF.R.U32.HI R0, RZ, 0x5, R5.reuse ;  /* 0x00000005ff007819 */ /* 0x101fe40000011605 */
[----:B------:R-:W-:-:S03]  /*0060*/  SHF.R.U32.HI R2, RZ, 0x7, R5 ;  /* 0x00000007ff027819 */ /* 0x000fc60000011605 */
[----:B------:R-:W0:Y:S04]  /*0070*/  SHFL.IDX PT, R3, R0, RZ, 0x1f ;  /* 0x00001fff00037589 */ /* 0x000e2800000e0000 */
[----:B------:R-:W1:Y:S01]  /*0080*/  SHFL.IDX PT, R2, R2, RZ, 0x1f ;  /* 0x00001fff02027589 */ /* 0x000e6200000e0000 */
[----:B0-----:R-:W-:Y:S02]  /*0090*/  R2UR UR9, R3 ;  /* 0x00000000030972ca */ /* 0x001fe400000e0000 */
[----:B-1----:R-:W-:-:S11]  /*00a0*/  R2UR UR5, R2 ;  /* 0x00000000020572ca */ /* 0x002fd600000e0000 */
[----:B------:R-:W-:Y:S02]  /*00b0*/  USHF.R.S32.HI UR4, URZ, 0x1f, UR9 ;  /* 0x0000001f3f047899 */ /* 0x000fe40008011409 */
[----:B------:R-:W-:Y:S02]  /*00c0*/  ISETP.NE.OR P0, PT, RZ, UR9, !P0 ;  /* 0x00000009ff007c0c */ /* 0x000fe4000c705670 */
[----:B------:R-:W-:-:S04]  /*00d0*/  ULEA.HI UR4, UR4, UR9, URZ, 0x2 ;  /* 0x0000000904047291 */ /* 0x000fc8000f8f103f */
[----:B------:R-:W-:-:S04]  /*00e0*/  ULOP3.LUT UR4, UR4, 0xfffffffc, URZ, 0xc0, !UPT ;  /* 0xfffffffc04047892 */ /* 0x000fc8000f8ec03f */
[----:B------:R-:W-:-:S03]  /*00f0*/  UIADD3 UR9, UR9, -UR4, URZ ;  /* 0x8000000409097290 */ /* 0x000fc6000fffe03f */
[----:B------:R-:W-:Y:S09]  /*0100*/  @P0 BRA `(.L_x_1) ;  /* 0x0000000000200947 */ /* 0x000ff20003800000 */
[----:B------:R-:W-:Y:S02]  /*0110*/  ULDC.64 UR6, c[0x0][0x198] ;  /* 0x0000660000067ab9 */ /* 0x000fe40000000a00 */
[----:B------:R-:W-:Y:S02]  /*0120*/  UIADD3 UR10, UP0, UR6, 0xf0, URZ ;  /* 0x000000f0060a7890 */ /* 0x000fe4000ff1e03f */
[----:B------:R-:W-:Y:S02]  /*0130*/  UIADD3 UR6, UP1, UR6, 0x1f0, URZ ;  /* 0x000001f006067890 */ /* 0x000fe4000ff3e03f */
[----:B------:R-:W-:Y:S02]  /*0140*/  UIADD3.X UR11, URZ, UR7, URZ, UP0, !UPT ;  /* 0x000000073f0b7290 */ /* 0x000fe400087fe43f */
[----:B------:R-:W-:-:S07]  /*0150*/  UIADD3.X UR7, URZ, UR7, URZ, UP1, !UPT ;  /* 0x000000073f077290 */ /* 0x000fce0008ffe43f */
[----:B------:R0:W-:Y:S02]  /*0160*/  UTMACCTL.PF [UR10] ;  /* 0x000000000a0079b9 */ /* 0x0001e40008040000 */
[----:B------:R0:W-:Y:S02]  /*0170*/  UTMACCTL.PF [UR6] ;  /* 0x00000000060079b9 */ /* 0x0001e40008040000 */
[----:B0-----:R-:W-:Y:S01]  /*0180*/  NOP ;  /* 0x0000000000007918 */ /* 0x001fe20000000000 */
.L_x_1:
[----:B------:R-:W-:Y:S05]  /*0190*/  BSYNC B0 ;  /* 0x0000000000007941 */ /* 0x000fea0003800000 */
.L_x_0:
[----:B------:R-:W0:Y:S01]  /*01a0*/  SHFL.IDX PT, R2, R0, RZ, 0x1f ;  /* 0x00001fff00027589 */ /* 0x000e2200000e0000 */
[----:B------:R-:W-:Y:S01]  /*01b0*/  UISETP.NE.AND UP0, UPT, UR9, 0x3, UPT ;  /* 0x000000030900788c */ /* 0x000fe2000bf05270 */
[----:B------:R-:W-:Y:S01]  /*01c0*/  ISETP.NE.AND P2, PT, RZ, UR5, PT ;  /* 0x00000005ff007c0c */ /* 0x000fe2000bf45270 */
[----:B------:R-:W-:Y:S02]  /*01d0*/  UIADD3 UR16, UR5, -0x1, URZ ;  /* 0xffffffff05107890 */ /* 0x000fe4000fffe03f */
[----:B------:R-:W-:Y:S02]  /*01e0*/  UISETP.EQ.OR UP0, UPT, UR9, URZ, !UP0 ;  /* 0x0000003f0900728c */ /* 0x000fe4000c702670 */
[----:B------:R-:W-:Y:S02]  /*01f0*/  UISETP.GE.U32.AND UP1, UPT, UR16, 0x2, UPT ;  /* 0x000000021000788c */ /* 0x000fe4000bf26070 */
[----:B------:R-:W-:-:S04]  /*0200*/  UISETP.EQ.AND UP0, UPT, UR5, URZ, UP0 ;  /* 0x0000003f0500728c */ /* 0x000fc80008702270 */
[----:B------:R-:W-:-:S04]  /*0210*/  USEL UR40, URZ, 0x1, !UP0 ;  /* 0x000000013f287887 */ /* 0x000fc8000c000000 */
[----:B------:R-:W-:Y:S01]  /*0220*/  USEL UR40, UR40, 0x2, UP1 ;  /* 0x0000000228287887 */ /* 0x000fe20008800000 */
[----:B0-----:R-:W-:-:S13]  /*0230*/  ISETP.NE.AND P0, PT, R2, RZ, PT ;  /* 0x000000ff0200720c */ /* 0x001fda0003f05270 */
[----:B------:R-:W-:Y:S05]  /*0240*/  @P0 BRA `(.L_x_2) ;  /* 0x0000000000580947 */ /* 0x000fea0003800000 */
[----:B------:R-:W0:Y:S01]  /*0250*/  S2UR UR8, SR_CgaCtaId ;  /* 0x00000000000879c3 */ /* 0x000e220000008800 */
[----:B------:R-:W-:Y:S01]  /*0260*/  UMOV UR4, 0x400 ;  /* 0x0000040000047882 */ /* 0x000fe20000000000 */
[----:B------:R-:W-:Y:S01]  /*0270*/  UMOV UR5, 0x1 ;  /* 0x0000000100057882 */ /* 0x000fe20000000000 */
[----:B------:R-:W-:Y:S01]  /*0280*/  UMOV UR6, 0x4 ;  /* 0x0000000400067882 */ /* 0x000fe20000000000 */
[----:B------:R-:W-:Y:S01]  /*0290*/  ELECT P0, URZ, PT ;  /* 0x00000000003f782f */ /* 0x000fe20003800000 */
[----:B------:R-:W-:-:S04]  /*02a0*/  UIADD3 UR6, -UR6, 0x100000, URZ ;  /* 0x0010000006067890 */ /* 0x000fc8000fffe13f */
[----:B------:R-:W-:Y:S02]  /*02b0*/  USHF.L.U32 UR7, UR6, 0xb, URZ ;  /* 0x0000000b06077899 */ /* 0x000fe4000800063f */
[----:B------:R-:W-:Y:S02]  /*02c0*/  USHF.L.U32 UR6, UR6, 0x1, URZ ;  /* 0x0000000106067899 */ /* 0x000fe4000800063f */
[----:B0-----:R-:W-:Y:S02]  /*02d0*/  ULEA UR8, UR8, UR4, 0x18 ;  /* 0x0000000408087291 */ /* 0x001fe4000f8ec03f */
[----:B------:R-:W-:-:S04]  /*02e0*/  UIADD3 UR4, -UR5, 0x100000, URZ ;  /* 0x0010000005047890 */ /* 0x000fc8000fffe13f */
[----:B------:R-:W-:Y:S02]  /*02f0*/  USHF.L.U32 UR5, UR4, 0xb, URZ ;  /* 0x0000000b04057899 */ /* 0x000fe4000800063f */
[----:B------:R-:W-:Y:S01]  /*0300*/  USHF.L.U32 UR4, UR4, 0x1, URZ ;  /* 0x0000000104047899 */ /* 0x000fe2000800063f */
[----:B------:R-:W0:Y:S11]  /*0310*/  FENCE.VIEW.ASYNC.S ;  /* 0x00000000000073c6 */ /* 0x000e360000000000 */
[----:B0-----:R0:W1:Y:S01]  /*0320*/  SYNCS.EXCH.64 URZ, [UR8], UR4 ;  /* 0x00000004083f75b2 */ /* 0x0010620008000100 */
[----:B------:R0:W2:Y:S01]  /*0330*/  SYNCS.EXCH.64 URZ, [UR8+0x20], UR6 ;  /* 0x00002006083f75b2 */ /* 0x0000a20008000100 */
[----:B------:R0:W3:Y:S01]  /*0340*/  SYNCS.EXCH.64 URZ, [UR8+0x8], UR4 ;  /* 0x00000804083f75b2 */ /* 0x0000e20008000100 */
[----:B------:R0:W4:Y:S01]  /*0350*/  SYNCS.EXCH.64 URZ, [UR8+0x28], UR6 ;  /* 0x00002806083f75b2 */ /* 0x0001220008000100 */
[----:B------:R0:W0:Y:S01]  /*0360*/  SYNCS.EXCH.64 URZ, [UR8+0x10], UR4 ;  /* 0x00001004083f75b2 */ /* 0x0000220008000100 */
[----:B------:R0:W0:Y:S01]  /*0370*/  SYNCS.EXCH.64 URZ, [UR8+0x30], UR6 ;  /* 0x00003006083f75b2 */ /* 0x0000220008000100 */
[----:B------:R0:W0:Y:S01]  /*0380*/  SYNCS.EXCH.64 URZ, [UR8+0x18], UR4 ;  /* 0x00001804083f75b2 */ /* 0x0000220008000100 */
[----:B------:R0:W0:Y:S01]  /*0390*/  SYNCS.EXCH.64 URZ, [UR8+0x38], UR6 ;  /* 0x00003806083f75b2 */ /* 0x0000220008000100 */
[----:B------:R-:W-:Y:S01]  /*03a0*/  NOP ;  /* 0x0000000000007918 */ /* 0x000fe20000000000 */
.L_x_2:
[----:B------:R-:W5:Y:S01]  /*03b0*/  S2UR UR10, SR_CTAID.Y ;  /* 0x00000000000a79c3 */ /* 0x000f620000002600 */
[----:B------:R-:W1:Y:S01]  /*03c0*/  SHFL.IDX PT, R0, R0, RZ, 0x1f ;  /* 0x00001fff00007589 */ /* 0x000e6200000e0000 */
[----:B------:R-:W-:Y:S02]  /*03d0*/  SHF.R.S32.HI R3, RZ, 0x1f, R5 ;  /* 0x0000001fff037819 */ /* 0x000fe40000011405 */
[----:B------:R-:W-:Y:S02]  /*03e0*/  ELECT P0, URZ, PT ;  /* 0x00000000003f782f */ /* 0x000fe40003800000 */
[----:B------:R-:W-:Y:S01]  /*03f0*/  SHF.R.S32.HI R7, RZ, 0x1f, R2 ;  /* 0x0000001fff077819 */ /* 0x000fe20000011402 */
[----:B0-----:R-:W-:Y:S01]  /*0400*/  ULDC UR4, c[0x0][0x154] ;  /* 0x0000550000047ab9 */ /* 0x001fe20000000800 */
[----:B------:R-:W-:Y:S01]  /*0410*/  LEA.HI R3, R3, R5, RZ, 0x7 ;  /* 0x0000000503037211 */ /* 0x000fe200078f38ff */
[----:B------:R-:W-:Y:S01]  /*0420*/  ULDC UR11, c[0x0][0x148] ;  /* 0x00005200000b7ab9 */ /* 0x000fe20000000800 */
[----:B------:R-:W0:Y:S01]  /*0430*/  S2UR UR13, SR_CTAID.X ;  /* 0x00000000000d79c3 */ /* 0x000e220000002500 */
[----:B------:R-:W-:Y:S01]  /*0440*/  LEA.HI R7, R7, R2, RZ, 0x2 ;  /* 0x0000000207077211 */ /* 0x000fe200078f10ff */
[----:B------:R-:W-:Y:S01]  /*0450*/  NOP ;  /* 0x0000000000007918 */ /* 0x000fe20000000000 */
[----:B------:R-:W-:Y:S01]  /*0460*/  LOP3.LUT R3, R3, 0xffffff80, RZ, 0xc0, !PT ;  /* 0xffffff8003037812 */ /* 0x000fe200078ec0ff */
[----:B------:R-:W-:Y:S01]  /*0470*/  NOP ;  /* 0x0000000000007918 */ /* 0x000fe20000000000 */
[----:B------:R-:W-:-:S03]  /*0480*/  LOP3.LUT R7, R7, 0x3ffffffc, RZ, 0xc0, !PT ;  /* 0x3ffffffc07077812 */ /* 0x000fc600078ec0ff */
[----:B------:R-:W-:Y:S01]  /*0490*/  IMAD.IADD R3, R5, 0x1, -R3 ;  /* 0x0000000105037824 */ /* 0x000fe200078e0a03 */
[----:B------:R-:W-:Y:S02]  /*04a0*/  IADD3 R2, R2, -R7, RZ ;  /* 0x8000000702027210 */ /* 0x000fe40007ffe0ff */
[----:B-----5:R-:W-:Y:S02]  /*04b0*/  I2FP.F32.U32 R4, UR10 ;  /* 0x0000000a00047c45 */ /* 0x020fe40008201000 */
[----:B-1----:R-:W-:Y:S02]  /*04c0*/  ISETP.NE.OR P0, PT, R0, RZ, !P0 ;  /* 0x000000ff0000720c */ /* 0x002fe40004705670 */
[----:B------:R-:W-:Y:S01]  /*04d0*/  SHF.R.S32.HI R0, RZ, 0x1f, R3 ;  /* 0x0000001fff007819 */ /* 0x000fe20000011403 */
[----:B------:R-:W-:Y:S01]  /*04e0*/  FMUL R8, R4, UR4 ;  /* 0x0000000404087c20 */ /* 0x000fe20008400000 */
[----:B------:R-:W-:Y:S01]  /*04f0*/  ULDC UR4, c[0x0][0x150] ;  /* 0x0000540000047ab9 */ /* 0x000fe20000000800 */
[----:B0-----:R-:W-:-:S02]  /*0500*/  I2FP.F32.U32 R4, UR13 ;  /* 0x0000000d00047c45 */ /* 0x001fc40008201000 */
[----:B------:R-:W-:Y:S02]  /*0510*/  LEA.HI R0, R0, R3, RZ, 0x3 ;  /* 0x0000000300007211 */ /* 0x000fe400078f18ff */
[----:B------:R-:W0:Y:S01]  /*0520*/  F2I.U32.TRUNC.NTZ R8, R8 ;  /* 0x0000000800087305 */ /* 0x000e22000020f000 */
[----:B------:R-:W-:Y:S01]  /*0530*/  FMUL R6, R4, UR4 ;  /* 0x0000000404067c20 */ /* 0x000fe20008400000 */
[--C-:B------:R-:W-:Y:S02]  /*0540*/  SHF.R.S32.HI R4, RZ, 0x3, R0.reuse ;  /* 0x00000003ff047819 */ /* 0x100fe40000011400 */
[----:B------:R-:W-:Y:S01]  /*0550*/  VOTEU.ALL UP0, P0 ;  /* 0x00000000003f7886 */ /* 0x000fe20000000000 */
[----:B------:R-:W-:Y:S01]  /*0560*/  SHF.R.S32.HI R5, RZ, 0x1f, R0 ;  /* 0x0000001fff057819 */ /* 0x000fe20000011400 */
[----:B------:R-:W-:Y:S01]  /*0570*/  UMOV UR4, 0x20 ;  /* 0x0000002000047882 */ /* 0x000fe20000000000 */
[----:B------:R-:W1:Y:S01]  /*0580*/  LDC R0, c[0x0][0x140] ;  /* 0x00005000ff007b82 */ /* 0x000e620000000800 */
[----:B------:R-:W5:Y:S01]  /*0590*/  F2I.U32.TRUNC.NTZ R6, R6 ;  /* 0x0000000600067305 */ /* 0x000f62000020f000 */
[----:B------:R-:W-:Y:S01]  /*05a0*/  LEA.HI R5, R5, R4, RZ, 0x2 ;  /* 0x0000000405057211 */ /* 0x000fe200078f10ff */
[----:B------:R-:W-:Y:S01]  /*05b0*/  @!UP0 UMOV UR7, 0x400 ;  /* 0x0000040000078882 */ /* 0x000fe20000000000 */
[----:B------:R-:W-:-:S04]  /*05c0*/  @!UP0 UIADD3 UR4, -UR4, 0x100000, URZ ;  /* 0x0010000004048890 */ /* 0x000fc8000fffe13f */
[----:B------:R-:W-:Y:S02]  /*05d0*/  @!UP0 USHF.L.U32 UR5, UR4, 0xb, URZ ;  /* 0x0000000b04058899 */ /* 0x000fe4000800063f */
[----:B------:R-:W-:Y:S01]  /*05e0*/  @!UP0 USHF.L.U32 UR4, UR4, 0x1, URZ ;  /* 0x0000000104048899 */ /* 0x000fe2000800063f */
[----:B------:R-:W-:Y:S01]  /*05f0*/  LOP3.LUT R5, R5, 0xfffffffc, RZ, 0xc0, !PT ;  /* 0xfffffffc05057812 */ /* 0x000fe200078ec0ff */
[----:B------:R-:W-:Y:S01]  /*0600*/  VOTEU.ALL UP1, P0 ;  /* 0x00000000003f7886 */ /* 0x000fe20000020000 */
[----:B------:R-:W2:Y:S01]  /*0610*/  @!UP0 S2UR UR8, SR_CgaCtaId ;  /* 0x00000000000889c3 */ /* 0x000ea20000008800 */
[----:B0-----:R-:W-:Y:S02]  /*0620*/  R2UR UR12, R8 ;  /* 0x00000000080c72ca */ /* 0x001fe400000e0000 */
[----:B------:R-:W-:-:S04]  /*0630*/  IMAD.IADD R5, R4, 0x1, -R5 ;  /* 0x0000000104057824 */ /* 0x000fc800078e0a05 */
[----:B------:R-:W-:Y:S01]  /*0640*/  IMAD R2, R2, 0x4, R5 ;  /* 0x0000000402027824 */ /* 0x000fe200078e0205 */
[----:B-----5:R-:W-:-:S03]  /*0650*/  R2UR UR6, R6 ;  /* 0x00000000060672ca */ /* 0x020fc600000e0000 */
[----:B------:R-:W-:-:S03]  /*0660*/  IMAD.SHL.U32 R5, R2, 0x4, RZ ;  /* 0x0000000402057824 */ /* 0x000fc600078e00ff */
[----:B------:R-:W-:Y:S02]  /*0670*/  UIADD3 UR12, -UR12, URZ, URZ ;  /* 0x0000003f0c0c7290 */ /* 0x000fe4000fffe13f */
[----:B------:R-:W-:Y:S02]  /*0680*/  LOP3.LUT R152, R2, 0xc, R5, 0x78, !PT ;  /* 0x0000000c02987812 */ /* 0x000fe400078e7805 */
[----:B------:R-:W-:Y:S01]  /*0690*/  UIMAD UR14, UR11, UR12, UR10 ;  /* 0x0000000c0b0e72a4 */ /* 0x000fe2000f8e020a */
[----:B-1----:R-:W-:Y:S02]  /*06a0*/  ISETP.EQ.U32.AND P3, PT, R0, 0x1, PT ;  /* 0x000000010000780c */ /* 0x002fe40003f62070 */
[----:B------:R-:W-:Y:S02]  /*06b0*/  UIADD3 UR6, -UR6, URZ, URZ ;  /* 0x0000003f06067290 */ /* 0x000fe4000fffe13f */
[----:B--2---:R-:W-:Y:S01]  /*06c0*/  @!UP0 ULEA UR7, UR8, UR7, 0x18 ;  /* 0x0000000708078291 */ /* 0x004fe2000f8ec03f */
[----:B------:R-:W-:Y:S01]  /*06d0*/  ISETP.NE.AND P1, PT, R152, UR14, PT ;  /* 0x0000000e98007c0c */ /* 0x000fe2000bf25270 */
[----:B------:R-:W-:Y:S01]  /*06e0*/  VOTEU.ALL UP0, P0 ;  /* 0x00000000003f7886 */ /* 0x000fe20000000000 */
[----:B------:R-:W-:Y:S01]  /*06f0*/  ULDC UR8, c[0x0][0x144] ;  /* 0x0000510000087ab9 */ /* 0x000fe20000000800 */
[----:B------:R-:W-:Y:S01]  /*0700*/  LOP3.LUT P0, RZ, R3, 0x7, RZ, 0xc0, !PT ;  /* 0x0000000703ff7812 */ /* 0x000fe2000780c0ff */
[----:B------:R-:W-:-:S03]  /*0710*/  UIMAD UR8, UR8, UR6, UR13 ;  /* 0x00000006080872a4 */ /* 0x000fc6000f8e020d */
[----:B------:R-:W-:-:S03]  /*0720*/  ISETP.LT.U32.AND P0, PT, R152, 0x2, !P0 ;  /* 0x000000029800780c */ /* 0x000fc60004701070 */
[----:B------:R-:W-:Y:S01]  /*0730*/  ISETP.EQ.OR P1, PT, RZ, UR8, !P1 ;  /* 0x00000008ff007c0c */ /* 0x000fe2000cf22670 */
[----:B------:R-:W0:Y:S02]  /*0740*/  FENCE.VIEW.ASYNC.S ;  /* 0x00000000000073c6 */ /* 0x000e240000000000 */
[----:B0-----:R0:W1:Y:S01]  /*0750*/  @!UP0 SYNCS.EXCH.64 URZ, [UR7+0x50], UR4 ;  /* 0x00005004073f85b2 */ /* 0x0010620008000100 */
[----:B------:R-:W-:-:S04]  /*0760*/  PLOP3.LUT P0, PT, P0, P1, PT, 0x80, 0x0 ;  /* 0x000000000000781c */ /* 0x000fc80000703070 */
[----:B------:R-:W-:Y:S01]  /*0770*/  P2R R17, PR, RZ, 0x1 ;  /* 0x00000001ff117803 */ /* 0x000fe20000000000 */
[----:B------:R0:W2:Y:S01]  /*0780*/  @!UP1 SYNCS.EXCH.64 URZ, [UR7+0x58], UR4 ;  /* 0x00005804073f95b2 */ /* 0x0000a20008000100 */
[----:B------:R-:W-:Y:S01]  /*0790*/  NOP ;  /* 0x0000000000007918 */ /* 0x000fe20000000000 */
[----:B------:R-:W-:Y:S06]  /*07a0*/  @!P3 BRA `(.L_x_3) ;  /* 0x000000000008b947 */ /* 0x000fec0003800000 */
[----:B-1234-:R-:W-:Y:S01]  /*07b0*/  UCGABAR_ARV ;  /* 0x00000000000079c7 */ /* 0x01efe20008000000 */
[----:B------:R-:W-:Y:S05]  /*07c0*/  BRA `(.L_x_4) ;  /* 0x0000000000047947 */ /* 0x000fea0003800000 */
.L_x_3:
[----:B-1234-:R-:W-:Y:S01]  /*07d0*/  NOP ;  /* 0x0000000000007918 */ /* 0x01efe20000000000 */
.L_x_4:
[----:B0-----:R-:W-:Y:S01]  /*07e0*/  ULDC UR4, c[0x0][0x65c] ;  /* 0x0001970000047ab9 */ /* 0x001fe20000000800 */
[----:B------:R-:W-:Y:S01]  /*07f0*/  UMOV UR5, URZ ;  /* 0x0000003f00057c82 */ /* 0x000fe20008000000 */
[----:B------:R-:W-:-:S03]  /*0800*/  UISETP.NE.AND UP0, UPT, UR4, 0x1, UPT ;  /* 0x000000010400788c */ /* 0x000fc6000bf05270 */
[----:B------:R-:W-:Y:S01]  /*0810*/  UMOV UR4, UR13 ;  /* 0x0000000d00047c82 */ /* 0x000fe20008000000 */
[----:B------:R-:W-:Y:S02]  /*0820*/  UP2UR UR45, UPR, URZ, 0x1 ;  /* 0x000000013f2d7883 */ /* 0x000fe40008000000 */
[----:B------:R-:W-:Y:S02]  /*0830*/  PLOP3.LUT P0, PT, PT, PT, UP0, 0x80, 0x0 ;  /* 0x000000000000781c */ /* 0x000fe40003f0f008 */
[----:B------:R-:W-:Y:S02]  /*0840*/  PLOP3.LUT P1, PT, PT, PT, UP0, 0x80, 0x0 ;  /* 0x000000000000781c */ /* 0x000fe40003f2f008 */
[----:B------:R-:W-:Y:S01]  /*0850*/  PLOP3.LUT P5, PT, PT, PT, UP0, 0x80, 0x0 ;  /* 0x000000000000781c */ /* 0x000fe20003faf008 */
[----:B------:R-:W-:Y:S01]  /*0860*/  @UP0 ULDC UR14, c[0x0][0x10] ;  /* 0x00000400000e0ab9 */ /* 0x000fe20000000800 */
[----:B------:R-:W-:Y:S01]  /*0870*/  @UP0 UMOV UR6, UR10 ;  /* 0x0000000a00060c82 */ /* 0x000fe20008000000 */
[----:B------:R-:W-:Y:S01]  /*0880*/  @UP0 UMOV UR7, URZ ;  /* 0x0000003f00070c82 */ /* 0x000fe20008000000 */
[----:B------:R-:W-:Y:S01]  /*0890*/  PLOP3.LUT P4, PT, PT, PT, UP0, 0x80, 0x0 ;  /* 0x000000000000781c */ /* 0x000fe20003f8f008 */
[----:B------:R-:W-:-:S03]  /*08a0*/  @UP0 UIMAD.WIDE.U32 UR14, UR13, UR14, UR6 ;  /* 0x0000000e0d0e02a5 */ /* 0x000fc6000f8e0006 */
[----:B------:R-:W-:Y:S01]  /*08b0*/  @!UP0 ULDC UR7, c[0x0][0xc] ;  /* 0x0000030000078ab9 */ /* 0x000fe20000000800 */
[----:B------:R-:W-:Y:S01]  /*08c0*/  @UP0 UMOV UR6, URZ ;  /* 0x0000003f00060c82 */ /* 0x000fe20008000000 */
[----:B------:R-:W-:Y:S01]  /*08d0*/  @!UP0 UIMAD.WIDE.U32 UR4, UR10, UR7, UR4 ;  /* 0x000000070a0482a5 */ /* 0x000fe2000f8e0004 */
[----:B------:R-:W-:Y:S01]  /*08e0*/  IMAD.U32 R2, RZ, RZ, UR14 ;  /* 0x0000000eff027e24 */ /* 0x000fe2000f8e00ff */
[----:B------:R-:W-:Y:S02]  /*08f0*/  @UP0 UIADD3 UR6, UR15, UR6, URZ ;  /* 0x000000060f060290 */ /* 0x000fe4000fffe03f */
[----:B------:R-:W-:Y:S01]  /*0900*/  MOV R3, UR15 ;  /* 0x0000000f00037c02 */ /* 0x000fe20008000f00 */
[----:B------:R-:W-:Y:S01]  /*0910*/  @P0 IMAD.MOV.U32 R7, RZ, RZ, R2 ;  /* 0x000000ffff070224 */ /* 0x000fe200078e0002 */
[----:B------:R-:W-:Y:S01]  /*0920*/  MOV R3, UR5 ;  /* 0x0000000500037c02 */ /* 0x000fe20008000f00 */
[----:B------:R-:W-:Y:S02]  /*0930*/  IMAD.U32 R5, RZ, RZ, UR5 ;  /* 0x00000005ff057e24 */ /* 0x000fe4000f8e00ff */
[----:B------:R-:W-:-:S02]  /*0940*/  IMAD.U32 R2, RZ, RZ, UR4 ;  /* 0x00000004ff027e24 */ /* 0x000fc4000f8e00ff */
[----:B------:R-:W-:Y:S01]  /*0950*/  @P1 IMAD.U32 R6, RZ, RZ, UR6 ;  /* 0x00000006ff061e24 */ /* 0x000fe2000f8e00ff */
[----:B------:R-:W-:Y:S01]  /*0960*/  @!P5 MOV R6, R5 ;  /* 0x000000050006d202 */ /* 0x000fe20000000f00 */
[----:B------:R-:W-:Y:S02]  /*0970*/  @!P4 IMAD.MOV.U32 R7, RZ, RZ, R2 ;  /* 0x000000ffff07c224 */ /* 0x000fe400078e0002 */
[----:B------:R-:W-:Y:S02]  /*0980*/  IMAD.U32 R4, RZ, RZ, UR4 ;  /* 0x00000004ff047e24 */ /* 0x000fe4000f8e00ff */
[----:B------:R0:W-:Y:S04]  /*0990*/  STL [R1+0x200], R6 ;  /* 0x0002000601007387 */ /* 0x0001e80000100800 */
[----:B------:R0:W-:Y:S01]  /*09a0*/  STL [R1+0x204], R7 ;  /* 0x0002040701007387 */ /* 0x0001e20000100800 */
[----:B------:R-:W-:Y:S05]  /*09b0*/  @!P3 BRA `(.L_x_5) ;  /* 0x00000000000cb947 */ /* 0x000fea0003800000 */
[----:B------:R-:W-:Y:S01]  /*09c0*/  UCGABAR_WAIT ;  /* 0x0000000000007dc7 */ /* 0x000fe20008000000 */
[----:B------:R-:W-:Y:S01]  /*09d0*/  CCTL.IVALL ;  /* 0x00000000ff00798f */ /* 0x000fe20002000000 */
[----:B------:R-:W-:Y:S05]  /*09e0*/  BRA `(.L_x_6) ;  /* 0x0000000000047947 */ /* 0x000fea0003800000 */
.L_x_5:
[----:B------:R-:W-:Y:S06]  /*09f0*/  BAR.SYNC.DEFER_BLOCKING 0x0 ;  /* 0x0000000000007b1d */ /* 0x000fec0000010000 */
.L_x_6:
[----:B------:R-:W-:Y:S05]  /*0a00*/  @!P2 BRA `(.L_x_7) ;  /* 0x000001a0001ca947 */ /* 0x000fea0003800000 */
[----:B------:R-:W-:-:S06]  /*0a10*/  UISETP.GT.U32.AND UP0, UPT, UR16, 0x1, UPT ;  /* 0x000000011000788c */ /* 0x000fcc000bf04070 */
[----:B------:R-:W-:-:S13]  /*0a20*/  PLOP3.LUT P0, PT, PT, PT, UP0, 0x80, 0x0 ;  /* 0x000000000000781c */ /* 0x000fda0003f0f008 */
[----:B------:R-:W-:Y:S05]  /*0a30*/  @P0 EXIT ;  /* 0x000000000000094d */ /* 0x000fea0003800000 */
[----:B------:R-:W-:Y:S01]  /*0a40*/  ULDC.64 UR4, c[0x0][0x650] ;  /* 0x0001940000047ab9 */ /* 0x000fe20000000a00 */
[----:B------:R-:W-:Y:S01]  /*0a50*/  UMOV UR41, 0xffffffff ;  /* 0xffffffff00297882 */ /* 0x000fe20000000000 */
[----:B------:R-:W-:Y:S01]  /*0a60*/  ISETP.GE.U32.AND P0, PT, R7, UR4, PT ;  /* 0x0000000407007c0c */ /* 0x000fe2000bf06070 */
[----:B------:R-:W-:Y:S01]  /*0a70*/  UMOV UR42, 0xffffffff ;  /* 0xffffffff002a7882 */ /* 0x000fe20000000000 */
[----:B------:R-:W-:Y:S01]  /*0a80*/  UMOV UR43, 0xffffffff ;  /* 0xffffffff002b7882 */ /* 0x000fe20000000000 */
[----:B------:R-:W-:Y:S02]  /*0a90*/  PRMT R0, RZ, 0x7610, R0 ;  /* 0x00007610ff007816 */ /* 0x000fe40000000000 */
[----:B------:R-:W-:-:S13]  /*0aa0*/  ISETP.GE.U32.AND.EX P0, PT, R6, UR5, PT, P0 ;  /* 0x0000000506007c0c */ /* 0x000fda000bf06100 */
[----:B------:R-:W-:Y:S05]  /*0ab0*/  @P0 BRA `(.L_x_8) ;  /* 0x0000000400480947 */ /* 0x000fea0003800000 */
[----:B------:R-:W-:Y:S01]  /*0ac0*/  ULDC.64 UR16, c[0x0][0x628] ;  /* 0x00018a0000107ab9 */ /* 0x000fe20000000a00 */
[C---:B------:R-:W-:Y:S01]  /*0ad0*/  R2UR UR19, R7.reuse ;  /* 0x00000000071372ca */ /* 0x040fe200000e0000 */
[----:B------:R-:W-:Y:S01]  /*0ae0*/  ULDC UR18, c[0x0][0x630] ;  /* 0x00018c0000127ab9 */ /* 0x000fe20000000800 */
[----:B------:R-:W-:Y:S02]  /*0af0*/  ISETP.NE.U32.AND P0, PT, RZ, UR16, PT ;  /* 0x00000010ff007c0c */ /* 0x000fe4000bf05070 */
[----:B------:R-:W-:Y:S02]  /*0b00*/  R2UR UR4, R7 ;  /* 0x00000000070472ca */ /* 0x000fe400000e0000 */
[----:B------:R-:W-:Y:S02]  /*0b10*/  ISETP.NE.AND.EX P0, PT, RZ, UR17, PT, P0 ;  /* 0x00000011ff007c0c */ /* 0x000fe4000bf05300 */
[----:B------:R-:W-:-:S11]  /*0b20*/  R2UR UR5, R6 ;  /* 0x00000000060572ca */ /* 0x000fd600000e0000 */
[----:B------:R-:W-:Y:S05]  /*0b30*/  @!P0 BRA `(.L_x_9) ;  /* 0x0000000000308947 */ /* 0x000fea0003800000 */
[----:B------:R-:W-:Y:S01]  /*0b40*/  R2UR UR4, R7 ;  /* 0x00000000070472ca */ /* 0x000fe200000e0000 */
[----:B------:R-:W-:Y:S01]  /*0b50*/  ULDC UR9, c[0x0][0x634] ;  /* 0x00018d0000097ab9 */ /* 0x000fe20000000800 */
[----:B------:R-:W-:-:S11]  /*0b60*/  R2UR UR13, R6 ;  /* 0x00000000060d72ca */ /* 0x000fd600000e0000 */
[----:B------:R-:W-:-:S04]  /*0b70*/  UIADD3 UR9, UP0, UR4, UR9, URZ ;  /* 0x0000000904097290 */ /* 0x000fc8000ff1e03f */
[----:B------:R-:W-:-:S04]  /*0b80*/  UIADD3.X UR13, URZ, UR13, URZ, UP0, !UPT ;  /* 0x0000000d3f0d7290 */ /* 0x000fc800087fe43f */
[----:B------:R-:W-:-:S04]  /*0b90*/  UIMAD.WIDE.U32 UR4, UR13, UR16, URZ ;  /* 0x000000100d0472a5 */ /* 0x000fc8000f8e003f */
[----:B------:R-:W-:Y:S02]  /*0ba0*/  UIMAD.WIDE.U32 UR6, UP0, UR9, UR17, UR4 ;  /* 0x00000011090672a5 */ /* 0x000fe4000f800004 */
[----:B------:R-:W-:Y:S02]  /*0bb0*/  UIMAD.WIDE.U32 UR4, UR9, UR16, URZ ;  /* 0x00000010090472a5 */ /* 0x000fe4000f8e003f */
[----:B------:R-:W-:Y:S02]  /*0bc0*/  UIADD3.X UR15, URZ, URZ, URZ, UP0, !UPT ;  /* 0x0000003f3f0f7290 */ /* 0x000fe400087fe43f */
[----:B------:R-:W-:Y:S01]  /*0bd0*/  UIADD3 URZ, UP0, UR5, UR6, URZ ;  /* 0x00000006053f7290 */ /* 0x000fe2000ff1e03f */
[----:B------:R-:W-:-:S03]  /*0be0*/  UMOV UR14, UR7 ;  /* 0x00000007000e7c82 */ /* 0x000fc60008000000 */
[----:B------:R-:W-:-:S12]  /*0bf0*/  UIMAD.WIDE.U32.X UR4, UR13, UR17, UR14, UP0 ;  /* 0x000000110d0472a5 */ /* 0x000fd800080e040e */
.L_x_9:
[----:B------:R-:W-:Y:S01]  /*0c00*/  USHF.R.U64 UR43, UR4, UR18, UR5 ;  /* 0x00000012042b7299 */ /* 0x000fe20008001205 */
[----:B------:R-:W-:Y:S01]  /*0c10*/  R2UR UR7, R6 ;  /* 0x00000000060772ca */ /* 0x000fe200000e0000 */
[----:B------:R-:W-:Y:S02]  /*0c20*/  USHF.R.U32.HI UR4, URZ, UR18, UR5 ;  /* 0x000000123f047299 */ /* 0x000fe40008011605 */
[----:B------:R-:W-:Y:S01]  /*0c30*/  UIADD3 UR5, UP0, URZ, -UR43, URZ ;  /* 0x8000002b3f057290 */ /* 0x000fe2000ff1e03f */
[----:B------:R-:W-:Y:S01]  /*0c40*/  ULDC.64 UR14, c[0x0][0x620] ;  /* 0x00018800000e7ab9 */ /* 0x000fe20000000a00 */
[----:B------:R-:W-:Y:S02]  /*0c50*/  UMOV UR6, UR19 ;  /* 0x0000001300067c82 */ /* 0x000fe40008000000 */
[----:B------:R-:W-:Y:S01]  /*0c60*/  UIADD3.X UR4, URZ, ~UR4, URZ, UP0, !UPT ;  /* 0x800000043f047290 */ /* 0x000fe200087fe43f */
[----:B------:R-:W-:Y:S01]  /*0c70*/  ULDC UR9, c[0x0][0x618] ;  /* 0x0001860000097ab9 */ /* 0x000fe20000000800 */
[----:B------:R-:W-:-:S02]  /*0c80*/  UIMAD UR12, UR11, UR12, UR10 ;  /* 0x0000000c0b0c72a4 */ /* 0x000fc4000f8e020a */
[----:B------:R-:W-:Y:S02]  /*0c90*/  UIMAD UR4, UR4, UR14, URZ ;  /* 0x0000000e040472a4 */ /* 0x000fe4000f8e023f */
[----:B------:R-:W-:Y:S02]  /*0ca0*/  UIMAD.WIDE.U32 UR6, UR5, UR14, UR6 ;  /* 0x0000000e050672a5 */ /* 0x000fe4000f8e0006 */
[----:B------:R-:W-:Y:S01]  /*0cb0*/  UIMAD UR4, UR5, UR15, UR4 ;  /* 0x0000000f050472a4 */ /* 0x000fe2000f8e0204 */
[----:B------:R-:W-:Y:S01]  /*0cc0*/  ULDC UR10, c[0x0][0x608] ;  /* 0x00018200000a7ab9 */ /* 0x000fe20000000800 */
[----:B------:R-:W-:Y:S02]  /*0cd0*/  ULDC UR18, c[0x0][0x658] ;  /* 0x0001960000127ab9 */ /* 0x000fe40000000800 */
[----:B------:R-:W-:Y:S01]  /*0ce0*/  UIADD3 UR7, UR7, UR4, URZ ;  /* 0x0000000407077290 */ /* 0x000fe2000fffe03f */
[----:B------:R-:W-:Y:S02]  /*0cf0*/  UMOV UR11, 0xffffffff ;  /* 0xffffffff000b7882 */ /* 0x000fe40000000000 */
[----:B------:R-:W-:Y:S01]  /*0d00*/  ULDC.64 UR4, c[0x0][0x640] ;  /* 0x0001900000047ab9 */ /* 0x000fe20000000a00 */
[----:B------:R-:W-:Y:S01]  /*0d10*/  USHF.R.U64 UR16, UR6, UR9, UR7 ;  /* 0x0000000906107299 */ /* 0x000fe20008001207 */
[----:B------:R-:W-:Y:S01]  /*0d20*/  ISETP.NE.U32.AND P0, PT, RZ, UR4, PT ;  /* 0x00000004ff007c0c */ /* 0x000fe2000bf05070 */
[----:B------:R-:W-:-:S02]  /*0d30*/  USHF.R.U32.HI UR7, URZ, UR9, UR7 ;  /* 0x000000093f077299 */ /* 0x000fc40008011607 */
[----:B------:R-:W-:Y:S01]  /*0d40*/  USHF.L.U32 UR6, UR11, UR18, URZ ;  /* 0x000000120b067299 */ /* 0x000fe2000800063f */
[----:B------:R-:W-:Y:S01]  /*0d50*/  ISETP.NE.AND.EX P0, PT, RZ, UR5, PT, P0 ;  /* 0x00000005ff007c0c */ /* 0x000fe2000bf05300 */
[----:B------:R-:W-:Y:S02]  /*0d60*/  USHF.R.U64 UR22, UR16, UR10, UR7 ;  /* 0x0000000a10167299 */ /* 0x000fe40008001207 */
[----:B------:R-:W-:Y:S02]  /*0d70*/  USHF.R.U32.HI UR7, URZ, UR10, UR7 ;  /* 0x0000000a3f077299 */ /* 0x000fe40008011607 */
[----:B------:R-:W-:Y:S02]  /*0d80*/  UISETP.NE.AND UP1, UPT, UR45, URZ, UPT ;  /* 0x0000003f2d00728c */ /* 0x000fe4000bf25270 */
[----:B------:R-:W-:Y:S01]  /*0d90*/  USHF.R.U64 UR23, UR22, UR18, UR7 ;  /* 0x0000001216177299 */ /* 0x000fe20008001207 */
[----:B------:R-:W-:Y:S01]  /*0da0*/  ULDC UR17, c[0x0][0x600] ;  /* 0x0001800000117ab9 */ /* 0x000fe20000000800 */
[----:B------:R-:W-:-:S02]  /*0db0*/  ULOP3.LUT UR13, URZ, UR6, URZ, 0x33, !UPT ;  /* 0x000000063f0d7292 */ /* 0x000fc4000f8e333f */
[----:B------:R-:W-:Y:S02]  /*0dc0*/  UIADD3 UR15, UR17, -0x1, URZ ;  /* 0xffffffff110f7890 */ /* 0x000fe4000fffe03f */
[----:B------:R-:W-:Y:S02]  /*0dd0*/  USEL UR12, UR8, UR12, !UP1 ;  /* 0x0000000c080c7287 */ /* 0x000fe4000c800000 */
[----:B------:R-:W-:Y:S01]  /*0de0*/  USHF.R.U32.HI UR7, URZ, UR18, UR7 ;  /* 0x000000123f077299 */ /* 0x000fe20008011607 */
[----:B------:R-:W-:Y:S01]  /*0df0*/  ULDC UR19, c[0x0][0x648] ;  /* 0x0001920000137ab9 */ /* 0x000fe20000000800 */
[----:B------:R-:W-:Y:S01]  /*0e00*/  ULDC UR20, c[0x0][0x638] ;  /* 0x00018e0000147ab9 */ /* 0x000fe20000000800 */
[----:B------:R-:W-:Y:S01]  /*0e10*/  UMOV UR21, 0x1 ;  /* 0x0000000100157882 */ /* 0x000fe20000000000 */
[----:B------:R-:W-:Y:S01]  /*0e20*/  UMOV UR6, UR23 ;  /* 0x0000001700067c82 */ /* 0x000fe20008000000 */
[----:B------:R-:W-:Y:S07]  /*0e30*/  @!P0 BRA `(.L_x_10) ;  /* 0x0000000000308947 */ /* 0x000fee0003800000 */
[----:B------:R-:W-:Y:S02]  /*0e40*/  ULDC UR10, c[0x0][0x64c] ;  /* 0x00019300000a7ab9 */ /* 0x000fe40000000800 */
        /* <DEDUP_REMOVED lines=8> */
[----:B------:R-:W-:-:S07]  /*0ed0*/  UIMAD.WIDE.U32.X UR4, UR14, UR5, UR10, UP0 ;  /* 0x000000050e0472a5 */ /* 0x000fce00080e040a */
[----:B------:R-:W-:Y:S01]  /*0ee0*/  UMOV UR6, UR4 ;  /* 0x0000000400067c82 */ /* 0x000fe20008000000 */
[----:B------:R-:W-:-:S05]  /*0ef0*/  UMOV UR7, UR5 ;  /* 0x0000000500077c82 */ /* 0x000fca0008000000 */
.L_x_10:
[----:B------:R-:W-:Y:S01]  /*0f00*/  USHF.R.U64 UR5, UR6, UR19, UR7 ;  /* 0x0000001306057299 */ /* 0x000fe20008001207 */
[----:B------:R-:W-:Y:S01]  /*0f10*/  IMAD.MOV.U32 R0, RZ, RZ, 0x1 ;  /* 0x00000001ff007424 */ /* 0x000fe200078e00ff */
[----:B------:R-:W-:Y:S02]  /*0f20*/  USHF.L.U32 UR4, UR21, UR18, URZ ;  /* 0x0000001215047299 */ /* 0x000fe4000800063f */
[----:B------:R-:W-:Y:S02]  /*0f30*/  ULOP3.LUT UR13, UR22, UR13, URZ, 0xc0, !UPT ;  /* 0x0000000d160d7292 */ /* 0x000fe4000f8ec03f */
[----:B------:R-:W-:Y:S02]  /*0f40*/  UIADD3 UR6, -UR5, URZ, URZ ;  /* 0x0000003f05067290 */ /* 0x000fe4000fffe13f */
[----:B------:R-:W-:Y:S02]  /*0f50*/  UIMAD UR13, UR4, UR5, UR13 ;  /* 0x00000005040d72a4 */ /* 0x000fe4000f8e020d */
[----:B------:R-:W-:-:S02]  /*0f60*/  ULOP3.LUT UR15, UR16, UR15, URZ, 0xc0, !UPT ;  /* 0x0000000f100f7292 */ /* 0x000fc4000f8ec03f */
[----:B------:R-:W-:Y:S01]  /*0f70*/  UIMAD UR4, UR6, UR20, UR23 ;  /* 0x00000014060472a4 */ /* 0x000fe2000f8e0217 */
[----:B------:R-:W-:Y:S01]  /*0f80*/  ULDC UR5, c[0x0][0x610] ;  /* 0x0001840000057ab9 */ /* 0x000fe20000000800 */
[----:B------:R-:W-:Y:S02]  /*0f90*/  UISETP.NE.AND UP0, UPT, UR45, URZ, UPT ;  /* 0x0000003f2d00728c */ /* 0x000fe4000bf05270 */
[----:B------:R-:W-:Y:S02]  /*0fa0*/  UIMAD UR12, UR13, UR5, UR12 ;  /* 0x000000050d0c72a4 */ /* 0x000fe4000f8e020c */
[----:B------:R-:W-:-:S04]  /*0fb0*/  UIMAD UR4, UR4, UR17, UR15 ;  /* 0x00000011040472a4 */ /* 0x000fc8000f8e020f */
[----:B------:R-:W-:Y:S02]  /*0fc0*/  USEL UR42, UR4, UR12, !UP0 ;  /* 0x0000000c042a7287 */ /* 0x000fe4000c000000 */
[----:B------:R-:W-:-:S12]  /*0fd0*/  USEL UR41, UR12, UR4, !UP0 ;  /* 0x000000040c297287 */ /* 0x000fd8000c000000 */
.L_x_8:
[----:B------:R-:W-:-:S08]  /*0fe0*/  NOP ;  /* 0x0000000000007918 */ /* 0x000fd00000000000 */
[----:B------:R-:W1:Y:S02]  /*0ff0*/  USETMAXREG.TRY_ALLOC.CTAPOOL UP0, 0xf0 ;  /* 0x000000f0000079c8 */ /* 0x000e640008000600 */
[----:B-1----:R-:W-:-:S13]  /*1000*/  PLOP3.LUT P0, PT, PT, PT, UP0, 0x80, 0x0 ;  /* 0x000000000000781c */ /* 0x002fda0003f0f008 */
[----:B------:R-:W-:Y:S05]  /*1010*/  @!P0 BRA `(.L_x_8) ;  /* 0xfffffffc00f08947 */ /* 0x000fea000383ffff */
[----:B------:R-:W-:Y:S01]  /*1020*/  ULDC.64 UR4, c[0x0][0x598] ;  /* 0x0001660000047ab9 */ /* 0x000fe20000000a00 */
[----:B------:R-:W-:Y:S01]  /*1030*/  ULDC.64 UR36, c[0x0][0x208] ;  /* 0x0000820000247ab9 */ /* 0x000fe20000000a00 */
[----:B------:R-:W-:-:S04]  /*1040*/  ISETP.NE.U32.AND P0, PT, RZ, UR4, PT ;  /* 0x00000004ff007c0c */ /* 0x000fc8000bf05070 */
[----:B------:R-:W-:-:S13]  /*1050*/  ISETP.NE.AND.EX P0, PT, RZ, UR5, PT, P0 ;  /* 0x00000005ff007c0c */ /* 0x000fda000bf05300 */
[----:B------:R-:W-:Y:S05]  /*1060*/  @!P0 BRA `(.L_x_11) ;  /* 0x00000000001c8947 */ /* 0x000fea0003800000 */
[----:B------:R-:W1:Y:S02]  /*1070*/  LDC.64 R2, c[0x0][0x598] ;  /* 0x00016600ff027b82 */ /* 0x000e640000000a00 */
[----:B-1----:R-:W2:Y:S02]  /*1080*/  LDG.E.64 R2, desc[UR36][R2.64] ;  /* 0x0000002402027981 */ /* 0x002ea4000c1e1b00 */
[----:B--2---:R-:W-:-:S04]  /*1090*/  ISETP.NE.U32.AND P0, PT, R2, RZ, PT ;  /* 0x000000ff0200720c */ /* 0x004fc80003f05070 */
[----:B------:R-:W-:-:S13]  /*10a0*/  ISETP.NE.AND.EX P0, PT, R3, RZ, PT, P0 ;  /* 0x000000ff0300720c */ /* 0x000fda0003f05300 */
[----:B------:R-:W-:Y:S05]  /*10b0*/  @!P0 BRA `(.L_x_11) ;  /* 0x0000000000088947 */ /* 0x000fea0003800000 */
[----:B------:R1:W5:Y:S01]  /*10c0*/  LD.E R2, desc[UR36][R2.64] ;  /* 0x0000002402027980 */ /* 0x000362000c101900 */
[----:B------:R-:W-:Y:S05]  /*10d0*/  BRA `(.L_x_12) ;  /* 0x0000000000247947 */ /* 0x000fea0003800000 */
.L_x_11:
[----:B------:R-:W-:Y:S02]  /*10e0*/  ULDC.64 UR4, c[0x0][0x588] ;  /* 0x0001620000047ab9 */ /* 0x000fe40000000a00 */
[----:B------:R-:W-:-:S04]  /*10f0*/  ISETP.NE.U32.AND P0, PT, RZ, UR4, PT ;  /* 0x00000004ff007c0c */ /* 0x000fc8000bf05070 */
[----:B------:R-:W-:-:S13]  /*1100*/  ISETP.NE.AND.EX P0, PT, RZ, UR5, PT, P0 ;  /* 0x00000005ff007c0c */ /* 0x000fda000bf05300 */
[----:B------:R-:W-:Y:S05]  /*1110*/  @!P0 BRA `(.L_x_13) ;  /* 0x00000000000c8947 */ /* 0x000fea0003800000 */
[----:B------:R-:W1:Y:S02]  /*1120*/  LDC.64 R2, c[0x0][0x588] ;  /* 0x00016200ff027b82 */ /* 0x000e640000000a00 */
[----:B-1----:R2:W5:Y:S01]  /*1130*/  LDG.E R2, desc[UR36][R2.64] ;  /* 0x0000002402027981 */ /* 0x002562000c1e1900 */
[----:B------:R-:W-:Y:S05]  /*1140*/  BRA `(.L_x_12) ;  /* 0x0000000000087947 */ /* 0x000fea0003800000 */
.L_x_13:
[----:B------:R-:W-:Y:S02]  /*1150*/  ULDC UR4, c[0x0][0x580] ;  /* 0x0001600000047ab9 */ /* 0x000fe40000000800 */
[----:B------:R-:W-:-:S07]  /*1160*/  IMAD.U32 R2, RZ, RZ, UR4 ;  /* 0x00000004ff027e24 */ /* 0x000fce000f8e00ff */
.L_x_12:
[----:B------:R-:W-:Y:S02]  /*1170*/  ULDC.64 UR4, c[0x0][0x5a0] ;  /* 0x0001680000047ab9 */ /* 0x000fe40000000a00 */
[----:B------:R-:W-:-:S04]  /*1180*/  ISETP.NE.U32.AND P0, PT, RZ, UR4, PT ;  /* 0x00000004ff007c0c */ /* 0x000fc8000bf05070 */
[----:B------:R-:W-:-:S13]  /*1190*/  ISETP.NE.AND.EX P0, PT, RZ, UR5, PT, P0 ;  /* 0x00000005ff007c0c */ /* 0x000fda000bf05300 */
[----:B------:R-:W-:Y:S05]  /*11a0*/  @!P0 BRA `(.L_x_14) ;  /* 0x00000000001c8947 */ /* 0x000fea0003800000 */
[----:B------:R-:W3:Y:S02]  /*11b0*/  LDC.64 R4, c[0x0][0x5a0] ;  /* 0x00016800ff047b82 */ /* 0x000ee40000000a00 */
[----:B---3--:R-:W3:Y:S02]  /*11c0*/  LDG.E.64 R4, desc[UR36][R4.64] ;  /* 0x0000002404047981 */ /* 0x008ee4000c1e1b00 */
[----:B---3--:R-:W-:-:S04]  /*11d0*/  ISETP.NE.U32.AND P0, PT, R4, RZ, PT ;  /* 0x000000ff0400720c */ /* 0x008fc80003f05070 */
[----:B------:R-:W-:-:S13]  /*11e0*/  ISETP.NE.AND.EX P0, PT, R5, RZ, PT, P0 ;  /* 0x000000ff0500720c */ /* 0x000fda0003f05300 */
[----:B------:R-:W-:Y:S05]  /*11f0*/  @!P0 BRA `(.L_x_14) ;  /* 0x0000000000088947 */ /* 0x000fea0003800000 */
[----:B------:R3:W5:Y:S01]  /*1200*/  LD.E R16, desc[UR36][R4.64] ;  /* 0x0000002404107980 */ /* 0x000762000c101900 */
[----:B------:R-:W-:Y:S05]  /*1210*/  BRA `(.L_x_15) ;  /* 0x0000000000247947 */ /* 0x000fea0003800000 */
.L_x_14:
[----:B------:R-:W-:Y:S02]  /*1220*/  ULDC.64 UR4, c[0x0][0x590] ;  /* 0x0001640000047ab9 */ /* 0x000fe40000000a00 */
[----:B------:R-:W-:-:S04]  /*1230*/  ISETP.NE.U32.AND P0, PT, RZ, UR4, PT ;  /* 0x00000004ff007c0c */ /* 0x000fc8000bf05070 */
[----:B------:R-:W-:-:S13]  /*1240*/  ISETP.NE.AND.EX P0, PT, RZ, UR5, PT, P0 ;  /* 0x00000005ff007c0c */ /* 0x000fda000bf05300 */
[----:B------:R-:W-:Y:S05]  /*1250*/  @!P0 BRA `(.L_x_16) ;  /* 0x00000000000c8947 */ /* 0x000fea0003800000 */
[----:B------:R-:W3:Y:S02]  /*1260*/  LDC.64 R4, c[0x0][0x590] ;  /* 0x00016400ff047b82 */ /* 0x000ee40000000a00 */
[----:B---3--:R4:W5:Y:S01]  /*1270*/  LDG.E R16, desc[UR36][R4.64] ;  /* 0x0000002404107981 */ /* 0x008962000c1e1900 */
[----:B------:R-:W-:Y:S05]  /*1280*/  BRA `(.L_x_15) ;  /* 0x0000000000087947 */ /* 0x000fea0003800000 */
.L_x_16:
[----:B------:R-:W-:Y:S02]  /*1290*/  ULDC UR4, c[0x0][0x584] ;  /* 0x0001610000047ab9 */ /* 0x000fe40000000800 */
[----:B------:R-:W-:-:S07]  /*12a0*/  IMAD.U32 R16, RZ, RZ, UR4 ;  /* 0x00000004ff107e24 */ /* 0x000fce000f8e00ff */
.L_x_15:
[----:B------:R-:W-:-:S13]  /*12b0*/  LOP3.LUT P0, RZ, R0, 0xff, RZ, 0xc0, !PT ;  /* 0x000000ff00ff7812 */ /* 0x000fda000780c0ff */
[----:B------:R-:W-:Y:S05]  /*12c0*/  @!P0 EXIT ;  /* 0x000000000000894d */ /* 0x000fea0003800000 */
[----:B------:R-:W-:Y:S01]  /*12d0*/  ULDC UR4, c[0x0][0x28c] ;  /* 0x0000a30000047ab9 */ /* 0x000fe20000000800 */
[----:B------:R-:W-:Y:S01]  /*12e0*/  UMOV UR38, URZ ;  /* 0x0000003f00267c82 */ /* 0x000fe20008000000 */
[----:B------:R-:W-:Y:S01]  /*12f0*/  UIADD3 UR4, UR4, 0x3f, URZ ;  /* 0x0000003f04047890 */ /* 0x000fe2000fffe03f */
[----:B------:R-:W-:-:S03]  /*1300*/  UMOV UR39, URZ ;  /* 0x0000003f00277c82 */ /* 0x000fc60008000000 */
[----:B------:R-:W-:-:S04]  /*1310*/  USHF.R.S32.HI UR5, URZ, 0x1f, UR4 ;  /* 0x0000001f3f057899 */ /* 0x000fc80008011404 */
[----:B------:R-:W-:-:S04]  /*1320*/  ULEA.HI UR5, UR5, UR4, URZ, 0x6 ;  /* 0x0000000405057291 */ /* 0x000fc8000f8f303f */
[----:B------:R-:W-:-:S12]  /*1330*/  USHF.R.S32.HI UR44, URZ, 0x6, UR5 ;  /* 0x000000063f2c7899 */ /* 0x000fd80008011405 */
.L_x_544:
[----:B------:R-:W0:Y:S01]  /*1340*/  S2R R0, SR_TID.X ;  /* 0x0000000000007919 */ /* 0x000e220000002100 */
[----:B-1----:R-:W1:Y:S01]  /*1350*/  S2UR UR7, SR_CgaCtaId ;  /* 0x00000000000779c3 */ /* 0x002e620000008800 */
[----:B------:R-:W-:Y:S02]  /*1360*/  UMOV UR6, 0x400 ;  /* 0x0000040000067882 */ /* 0x000fe40000000000 */
[----:B-1----:R-:W-:Y:S01]  /*1370*/  ULEA UR6, UR7, UR6, 0x18 ;  /* 0x0000000607067291 */ /* 0x002fe2000f8ec03f */
[----:B0-----:R-:W-:-:S04]  /*1380*/  LOP3.LUT R0, R0, 0x80, RZ, 0xc0, !PT ;  /* 0x0000008000007812 */ /* 0x001fc800078ec0ff */
[----:B------:R-:W-:-:S06]  /*1390*/  SHF.R.U32.HI R0, RZ, 0x7, R0 ;  /* 0x00000007ff007819 */ /* 0x000fcc0000011600 */
[----:B------:R-:W0:Y:S02]  /*13a0*/  SHFL.IDX PT, R0, R0, RZ, 0x1f ;  /* 0x00001fff00007589 */ /* 0x000e2400000e0000 */
[----:B0-----:R-:W-:-:S13]  /*13b0*/  R2UR UR4, R0 ;  /* 0x00000000000472ca */ /* 0x001fda00000e0000 */
[----:B------:R-:W-:-:S04]  /*13c0*/  ULEA.HI UR5, UR4, UR4, URZ, 0x1 ;  /* 0x0000000404057291 */ /* 0x000fc8000f8f083f */
[----:B------:R-:W-:-:S04]  /*13d0*/  ULOP3.LUT UR5, UR5, 0x7fffe, URZ, 0xc0, !UPT ;  /* 0x0007fffe05057892 */ /* 0x000fc8000f8ec03f */
[----:B------:R-:W-:-:S03]  /*13e0*/  UIADD3 UR5, UR4, -UR5, URZ ;  /* 0x8000000504057290 */ /* 0x000fc6000fffe03f */
[----:B------:R-:W-:Y:S01]  /*13f0*/  ULDC UR4, c[0x0][0x28c] ;  /* 0x0000a30000047ab9 */ /* 0x000fe20000000800 */
[----:B------:R-:W-:Y:S01]  /*1400*/  ULEA UR5, UR5, UR6, 0xd ;  /* 0x0000000605057291 */ /* 0x000fe2000f8e683f */
[----:B------:R-:W-:-:S03]  /*1410*/  ISETP.LT.AND P0, PT, RZ, UR4, PT ;  /* 0x00000004ff007c0c */ /* 0x000fc6000bf01270 */
[----:B------:R-:W-:-:S04]  /*1420*/  UIADD3 UR5, UR5, 0x100, URZ ;  /* 0x0000010005057890 */ /* 0x000fc8000fffe03f */
[----:B------:R-:W-:-:S04]  /*1430*/  USHF.R.U32.HI UR5, URZ, 0x4, UR5 ;  /* 0x000000043f057899 */ /* 0x000fc80008011605 */
[----:B------:R-:W-:Y:S02]  /*1440*/  ULOP3.LUT UR46, UR5, 0x3fff, URZ, 0xc0, !UPT ;  /* 0x00003fff052e7892 */ /* 0x000fe4000f8ec03f */
[----:B---3--:R-:W-:Y:S10]  /*1450*/  @P0 BRA `(.L_x_17) ;  /* 0x0000000000400947 */ /* 0x008ff40003800000 */
[----:B------:R-:W-:Y:S01]  /*1460*/  MOV R0, 0x0 ;  /* 0x0000000000007802 */ /* 0x000fe20000000f00 */
[----:B------:R-:W-:Y:S01]  /*1470*/  ULDC.64 UR4, c[0x4][0x68] ;  /* 0x01001a0000047ab9 */ /* 0x000fe20000000a00 */
[----:B------:R-:W-:Y:S01]  /*1480*/  ULDC.64 UR6, c[0x4][0x8] ;  /* 0x0100020000067ab9 */ /* 0x000fe20000000a00 */
[----:B---34-:R-:W-:Y:S01]  /*1490*/  MOV R4, UR4 ;  /* 0x0000000400047c02 */ /* 0x018fe20008000f00 */
[----:B------:R0:W1:Y:S01]  /*14a0*/  LDC.64 R14, c[0x4][R0] ;  /* 0x01000000000e7b82 */ /* 0x0000620000000a00 */
[----:B------:R-:W-:Y:S01]  /*14b0*/  IMAD.U32 R5, RZ, RZ, UR5 ;  /* 0x00000005ff057e24 */ /* 0x000fe2000f8e00ff */
[----:B------:R-:W-:Y:S01]  /*14c0*/  ULDC.64 UR4, c[0x4][0x70] ;  /* 0x01001c0000047ab9 */ /* 0x000fe20000000a00 */
[----:B------:R-:W-:Y:S01]  /*14d0*/  MOV R10, UR6 ;  /* 0x00000006000a7c02 */ /* 0x000fe20008000f00 */
[----:B------:R-:W-:Y:S01]  /*14e0*/  IMAD.U32 R6, RZ, RZ, UR4 ;  /* 0x00000004ff067e24 */ /* 0x000fe2000f8e00ff */
[----:B------:R-:W-:Y:S01]  /*14f0*/  MOV R13, RZ ;  /* 0x000000ff000d7202 */ /* 0x000fe20000000f00 */
[----:B------:R-:W-:-:S02]  /*1500*/  IMAD.U32 R7, RZ, RZ, UR5 ;  /* 0x00000005ff077e24 */ /* 0x000fc4000f8e00ff */
[----:B------:R-:W-:Y:S02]  /*1510*/  IMAD.U32 R11, RZ, RZ, UR7 ;  /* 0x00000007ff0b7e24 */ /* 0x000fe4000f8e00ff */
[----:B------:R-:W-:Y:S02]  /*1520*/  IMAD.MOV.U32 R8, RZ, RZ, 0x1e1 ;  /* 0x000001e1ff087424 */ /* 0x000fe400078e00ff */
[----:B0-----:R-:W-:-:S07]  /*1530*/  IMAD.MOV.U32 R12, RZ, RZ, 0x1 ;  /* 0x00000001ff0c7424 */ /* 0x001fce00078e00ff */
[----:B------:R-:W-:-:S07]  /*1540*/  LEPC R20, `(.L_x_17) ;  /* 0x000000001014794e */ /* 0x000fce0000000000 */
[----:B-12--5:R-:W-:Y:S05]  /*1550*/  CALL.ABS.NOINC R14 ;  /* 0x000000000e007343 */ /* 0x026fea0003c00000 */
.L_x_17:
[----:B------:R-:W-:-:S06]  /*1560*/  ULOP3.LUT UR4, UR40, 0x1, URZ, 0xfc, !UPT ;  /* 0x0000000128047892 */ /* 0x000fcc000f8efc3f */
[----:B------:R-:W-:-:S05]  /*1570*/  IMAD.U32 R0, RZ, RZ, UR4 ;  /* 0x00000004ff007e24 */ /* 0x000fca000f8e00ff */
[----:B------:R-:W-:-:S13]  /*1580*/  ISETP.NE.AND P0, PT, R0, 0x3, PT ;  /* 0x000000030000780c */ /* 0x000fda0003f05270 */
[----:B------:R-:W-:Y:S05]  /*1590*/  @!P0 BRA `(.L_x_18) ;  /* 0x0000000000048947 */ /* 0x000fea0003800000 */
[----:B------:R-:W-:Y:S01]  /*15a0*/  BPT.TRAP 0x1 ;  /* 0x000000040000795c */ /* 0x000fe20000300000 */
.L_x_18:
[----:B------:R-:W0:Y:S01]  /*15b0*/  S2UR UR5, SR_CgaCtaId ;  /* 0x00000000000579c3 */ /* 0x000e220000008800 */
[----:B------:R-:W-:Y:S01]  /*15c0*/  UMOV UR4, 0x400 ;  /* 0x0000040000047882 */ /* 0x000fe20000000000 */
[----:B--2---:R-:W-:Y:S02]  /*15d0*/  IMAD.U32 R3, RZ, RZ, UR38 ;  /* 0x00000026ff037e24 */ /* 0x004fe4000f8e00ff */
[----:B---34-:R-:W-:-:S03]  /*15e0*/  IMAD.U32 R5, RZ, RZ, UR39 ;  /* 0x00000027ff057e24 */ /* 0x018fc6000f8e00ff */
[----:B------:R-:W-:Y:S01]  /*15f0*/  SHF.L.U32 R3, R3, 0x1f, RZ ;  /* 0x0000001f03037819 */ /* 0x000fe200000006ff */
[----:B0-----:R-:W-:-:S06]  /*1600*/  ULEA UR4, UR5, UR4, 0x18 ;  /* 0x0000000405047291 */ /* 0x001fcc000f8ec03f */
[----:B------:R-:W-:-:S05]  /*1610*/  MOV R0, UR4 ;  /* 0x0000000400007c02 */ /* 0x000fca0008000f00 */
[----:B------:R-:W-:-:S04]  /*1620*/  IMAD R4, R5, 0x8, R0 ;  /* 0x0000000805047824 */ /* 0x000fc800078e0200 */
[----:B------:R0:W1:Y:S01]  /*1630*/  SYNCS.PHASECHK.TRANS64.TRYWAIT P1, [R4+URZ], R3 ;  /* 0x00000003040075a7 */ /* 0x000062000802017f */
[----:B------:R-:W-:Y:S05]  /*1640*/  @!P0 BRA `(.L_x_19) ;  /* 0x0000000000048947 */ /* 0x000fea0003800000 */
[----:B------:R-:W-:Y:S01]  /*1650*/  BPT.TRAP 0x1 ;  /* 0x000000040000795c */ /* 0x000fe20000300000 */
.L_x_19:
[----:B-1----:R-:W-:Y:S05]  /*1660*/  @P1 BRA `(.L_x_20) ;  /* 0x0000000000081947 */ /* 0x002fea0003800000 */
[----:B------:R-:W1:Y:S02]  /*1670*/  SYNCS.PHASECHK.TRANS64.TRYWAIT P1, [R4+URZ], R3 ;  /* 0x00000003040075a7 */ /* 0x000e64000802017f */
[----:B-1----:R-:W-:Y:S05]  /*1680*/  @!P1 BRA `(.L_x_21) ;  /* 0x000001a800c89947 */ /* 0x002fea0003800000 */
.L_x_20:
[----:B------:R-:W-:-:S04]  /*1690*/  UISETP.LT.AND UP0, UPT, UR44, 0x1, UPT ;  /* 0x000000012c00788c */ /* 0x000fc8000bf01270 */
[----:B------:R-:W-:-:S06]  /*16a0*/  USEL UR4, UR44, 0x1, UP0 ;  /* 0x000000012c047887 */ /* 0x000fcc0008000000 */
[----:B01----:R-:W-:Y:S01]  /*16b0*/  IMAD.U32 R3, RZ, RZ, UR4 ;  /* 0x00000004ff037e24 */ /* 0x003fe2000f8e00ff */
[----:B------:R-:W-:Y:S05]  /*16c0*/  WARPSYNC.ALL ;  /* 0x0000000000007948 */ /* 0x000fea0003800000 */
[----:B------:R-:W-:-:S04]  /*16d0*/  IADD3 R3, -R3, UR44, RZ ;  /* 0x0000002c03037c10 */ /* 0x000fc8000fffe1ff */
[----:B------:R-:W-:Y:S02]  /*16e0*/  ISETP.GE.AND P1, PT, R3, 0x1, PT ;  /* 0x000000010300780c */ /* 0x000fe40003f26270 */
[----:B------:R-:W-:Y:S01]  /*16f0*/  R2UR UR4, R0 ;  /* 0x00000000000472ca */ /* 0x000fe200000e0000 */
[----:B------:R-:W-:Y:S01]  /*1700*/  WARPGROUP.ARRIVE ;  /* 0x00000000000079c5 */ /* 0x000fe20000000000 */
[----:B------:R-:W-:Y:S01]  /*1710*/  UMOV UR9, 0x40000040 ;  /* 0x4000004000097882 */ /* 0x000fe20000000000 */
[----:B------:R-:W-:Y:S01]  /*1720*/  UMOV UR11, 0x40000040 ;  /* 0x40000040000b7882 */ /* 0x000fe20000000000 */
[----:B------:R0:W-:Y:S04]  /*1730*/  STL [R1+0x2c8], R17 ;  /* 0x0002c81101007387 */ /* 0x0001e80000100800 */
[----:B-----5:R-:W-:Y:S04]  /*1740*/  STL [R1+0x2c4], R16 ;  /* 0x0002c41001007387 */ /* 0x020fe80000100800 */
[----:B------:R-:W-:Y:S01]  /*1750*/  STL [R1+0x2c0], R3 ;  /* 0x0002c00301007387 */ /* 0x000fe20000100800 */
[----:B------:R-:W-:-:S03]  /*1760*/  UIADD3 UR4, UR4, 0x20100, URZ ;  /* 0x0002010004047890 */ /* 0x000fc6000fffe03f */
[----:B------:R-:W-:Y:S01]  /*1770*/  STL [R1+0x2bc], R2 ;  /* 0x0002bc0201007387 */ /* 0x000fe20000100800 */
[----:B------:R-:W-:-:S03]  /*1780*/  USHF.R.U32.HI UR4, URZ, 0x4, UR4 ;  /* 0x000000043f047899 */ /* 0x000fc60008011604 */
[----:B------:R1:W-:Y:S01]  /*1790*/  STL [R1+0x2cc], R0 ;  /* 0x0002cc0001007387 */ /* 0x0003e20000100800 */
[----:B------:R-:W-:Y:S02]  /*17a0*/  ULOP3.LUT UR5, UR4, 0x3fff, URZ, 0xc0, !UPT ;  /* 0x00003fff04057892 */ /* 0x000fe4000f8ec03f */
[----:B------:R-:W-:Y:S02]  /*17b0*/  ULOP3.LUT UR4, UR46, 0x10000, URZ, 0xfc, !UPT ;  /* 0x000100002e047892 */ /* 0x000fe4000f8efc3f */
[----:B------:R-:W-:Y:S02]  /*17c0*/  ULOP3.LUT UR5, UR5, 0x10000, URZ, 0xfc, !UPT ;  /* 0x0001000005057892 */ /* 0x000fe4000f8efc3f */
[----:B------:R-:W-:Y:S02]  /*17d0*/  ULEA UR6, UR39, UR4, 0xb ;  /* 0x0000000427067291 */ /* 0x000fe4000f8e583f */
[----:B------:R-:W-:-:S05]  /*17e0*/  ULEA UR7, UR39, UR5, 0xb ;  /* 0x0000000527077291 */ /* 0x000fca000f8e583f */
[----:B------:R-:W-:Y:S02]  /*17f0*/  UMOV UR8, UR6 ;  /* 0x0000000600087c82 */ /* 0x000fe40008000000 */
[----:B------:R-:W-:Y:S02]  /*1800*/  UMOV UR10, UR7 ;  /* 0x00000007000a7c82 */ /* 0x000fe40008000000 */
[----:B------:R-:W-:Y:S01]  /*1810*/  HGMMA.64x256x16.F32 R24, gdesc[UR8], RZ, !UPT, gsb0 ;  /* 0x03e00000081879f0 */ /* 0x000fe2000c0008ff */
[----:B------:R-:W-:Y:S01]  /*1820*/  UIADD3 UR8, UR6, 0x400, URZ ;  /* 0x0000040006087890 */ /* 0x000fe2000fffe03f */
[----:B------:R-:W-:Y:S01]  /*1830*/  UMOV UR9, 0x40000040 ;  /* 0x4000004000097882 */ /* 0x000fe20000000000 */
[----:B------:R-:W-:Y:S02]  /*1840*/  WARPGROUP.DEPBAR.LE gsb0, 0x0 ;  /* 0x00008000000079c5 */ /* 0x000fe40000010000 */
[----:B------:R-:W-:Y:S01]  /*1850*/  STL.64 [R1], R24 ;  /* 0x0000001801007387 */ /* 0x000fe20000100a00 */
[----:B------:R-:W-:Y:S01]  /*1860*/  IMAD.MOV.U32 R235, RZ, RZ, R46 ;  /* 0x000000ffffeb7224 */ /* 0x000fe200078e002e */
[----:B------:R-:W-:Y:S01]  /*1870*/  MOV R234, R47 ;  /* 0x0000002f00ea7202 */ /* 0x000fe20000000f00 */
[----:B------:R-:W-:Y:S01]  /*1880*/  IMAD.MOV.U32 R233, RZ, RZ, R48 ;  /* 0x000000ffffe97224 */ /* 0x000fe200078e0030 */
[----:B------:R-:W-:Y:S01]  /*1890*/  STL.64 [R1+0x8], R26 ;  /* 0x0000081a01007387 */ /* 0x000fe20000100a00 */
        /* <DEDUP_REMOVED lines=59> */
[----:B0-----:R-:W-:Y:S01]  /*1c50*/  MOV R17, R135 ;  /* 0x0000008700117202 */ /* 0x001fe20000000f00 */
[----:B------:R-:W-:Y:S01]  /*1c60*/  IMAD.MOV.U32 R173, RZ, RZ, R89 ;  /* 0x000000ffffad7224 */ /* 0x000fe200078e0059 */
[----:B------:R-:W-:Y:S01]  /*1c70*/  MOV R13, R139 ;  /* 0x0000008b000d7202 */ /* 0x000fe20000000f00 */
[----:B------:R-:W-:Y:S01]  /*1c80*/  IMAD.MOV.U32 R174, RZ, RZ, R90 ;  /* 0x000000ffffae7224 */ /* 0x000fe200078e005a */
[----:B------:R-:W-:Y:S01]  /*1c90*/  MOV R9, R143 ;  /* 0x0000008f00097202 */ /* 0x000fe20000000f00 */
[----:B------:R-:W-:Y:S01]  /*1ca0*/  IMAD.MOV.U32 R176, RZ, RZ, R92 ;  /* 0x000000ffffb07224 */ /* 0x000fe200078e005c */
[----:B------:R-:W-:Y:S01]  /*1cb0*/  MOV R5, R147 ;  /* 0x0000009300057202 */ /* 0x000fe20000000f00 */
[----:B------:R-:W-:Y:S01]  /*1cc0*/  IMAD.MOV.U32 R177, RZ, RZ, R93 ;  /* 0x000000ffffb17224 */ /* 0x000fe200078e005d */
[----:B------:R0:W-:Y:S01]  /*1cd0*/  STL.64 [R1+0x50], R44 ;  /* 0x0000502c01007387 */ /* 0x0001e20000100a00 */
[----:B------:R-:W-:Y:S01]  /*1ce0*/  IMAD.MOV.U32 R178, RZ, RZ, R94 ;  /* 0x000000ffffb27224 */ /* 0x000fe200078e005e */
[----:B-1----:R-:W-:Y:S01]  /*1cf0*/  MOV R0, R151 ;  /* 0x0000009700007202 */ /* 0x002fe20000000f00 */
[----:B------:R-:W-:Y:S01]  /*1d00*/  IMAD.MOV.U32 R180, RZ, RZ, R96 ;  /* 0x000000ffffb47224 */ /* 0x000fe200078e0060 */
[----:B------:R-:W-:Y:S01]  /*1d10*/  STL [R1+0x580], R152 ;  /* 0x0005809801007387 */ /* 0x000fe20000100800 */
[----:B------:R-:W-:-:S02]  /*1d20*/  IMAD.MOV.U32 R181, RZ, RZ, R97 ;  /* 0x000000ffffb57224 */ /* 0x000fc400078e0061 */
[----:B------:R-:W-:Y:S02]  /*1d30*/  IMAD.MOV.U32 R182, RZ, RZ, R98 ;  /* 0x000000ffffb67224 */ /* 0x000fe400078e0062 */
[----:B------:R-:W-:Y:S02]  /*1d40*/  IMAD.MOV.U32 R184, RZ, RZ, R100 ;  /* 0x000000ffffb87224 */ /* 0x000fe400078e0064 */
[----:B------:R-:W-:Y:S02]  /*1d50*/  IMAD.MOV.U32 R185, RZ, RZ, R101 ;  /* 0x000000ffffb97224 */ /* 0x000fe400078e0065 */
[----:B------:R-:W-:Y:S02]  /*1d60*/  IMAD.MOV.U32 R186, RZ, RZ, R102 ;  /* 0x000000ffffba7224 */ /* 0x000fe400078e0066 */
[----:B------:R-:W-:Y:S02]  /*1d70*/  IMAD.MOV.U32 R188, RZ, RZ, R104 ;  /* 0x000000ffffbc7224 */ /* 0x000fe400078e0068 */
        /* <DEDUP_REMOVED lines=35> */
[----:B0-----:R-:W-:-:S06]  /*1fb0*/  WARPGROUP.ARRIVE ;  /* 0x00000000000079c5 */ /* 0x001fcc0000000000 */
[----:B------:R-:W-:Y:S03]  /*1fc0*/  HGMMA.64x256x16.F32 R24, gdesc[UR8], RZ, !UPT, gsb0 ;  /* 0x03e00000081879f0 */ /* 0x000fe6000c0008ff */
[----:B------:R-:W-:Y:S02]  /*1fd0*/  WARPGROUP.DEPBAR.LE gsb0, 0x0 ;  /* 0x00008000000079c5 */ /* 0x000fe40000010000 */
[----:B------:R-:W-:Y:S04]  /*1fe0*/  STL.64 [R1+0x578], R150 ;  /* 0x0005789601007387 */ /* 0x000fe80000100a00 */
        /* <DEDUP_REMOVED lines=20> */
[----:B------:R0:W-:Y:S04]  /*2130*/  STL.64 [R1+0x4d0], R108 ;  /* 0x0004d06c01007387 */ /* 0x0001e80000100a00 */
[----:B0-----:R-:W2:Y:S04]  /*2140*/  LDL.LU R108, [R1] ;  /* 0x00000000016c7983 */ /* 0x001ea80000300800 */
[----:B------:R-:W2:Y:S04]  /*2150*/  LDL.LU R109, [R1+0x4] ;  /* 0x00000400016d7983 */ /* 0x000ea80000300800 */
        /* <DEDUP_REMOVED lines=19> */
[----:B------:R-:W2:Y:S01]  /*2290*/  LDL.LU R129, [R1+0x54] ;  /* 0x0000540001817983 */ /* 0x000ea20000300800 */
        /* <DEDUP_REMOVED lines=15> */
[----:B------:R-:W-:Y:S01]  /*2390*/  UIADD3 UR8, UR6, 0x2, URZ ;  /* 0x0000000206087890 */ /* 0x000fe2000fffe03f */
[----:B------:R-:W-:Y:S01]  /*23a0*/  IMAD.MOV.U32 R140, RZ, RZ, R225 ;  /* 0x000000ffff8c7224 */ /* 0x000fe200078e00e1 */
[----:B------:R-:W-:Y:S01]  /*23b0*/  MOV R225, R11 ;  /* 0x0000000b00e17202 */ /* 0x000fe20000000f00 */
[----:B------:R-:W-:Y:S01]  /*23c0*/  IMAD.MOV.U32 R142, RZ, RZ, R223 ;  /* 0x000000ffff8e7224 */ /* 0x000fe200078e00df */
[----:B------:R-:W-:Y:S01]  /*23d0*/  UIADD3 UR10, UR7, 0x2, URZ ;  /* 0x00000002070a7890 */ /* 0x000fe2000fffe03f */
[----:B------:R-:W-:Y:S01]  /*23e0*/  IMAD.MOV.U32 R143, RZ, RZ, R222 ;  /* 0x000000ffff8f7224 */ /* 0x000fe200078e00de */
[----:B------:R-:W-:Y:S01]  /*23f0*/  UMOV UR9, 0x40000040 ;  /* 0x4000004000097882 */ /* 0x000fe20000000000 */
[----:B------:R-:W-:Y:S01]  /*2400*/  IMAD.MOV.U32 R144, RZ, RZ, R221 ;  /* 0x000000ffff907224 */ /* 0x000fe200078e00dd */
[----:B------:R-:W-:Y:S01]  /*2410*/  MOV R221, R15 ;  /* 0x0000000f00dd7202 */ /* 0x000fe20000000f00 */
[----:B------:R-:W-:Y:S01]  /*2420*/  IMAD.MOV.U32 R146, RZ, RZ, R219 ;  /* 0x000000ffff927224 */ /* 0x000fe200078e00db */
[----:B------:R-:W-:Y:S01]  /*2430*/  UMOV UR11, 0x40000040 ;  /* 0x40000040000b7882 */ /* 0x000fe20000000000 */
[----:B------:R-:W-:-:S02]  /*2440*/  IMAD.MOV.U32 R147, RZ, RZ, R218 ;  /* 0x000000ffff937224 */ /* 0x000fc400078e00da */
[----:B------:R-:W-:Y:S01]  /*2450*/  IMAD.MOV.U32 R148, RZ, RZ, R217 ;  /* 0x000000ffff947224 */ /* 0x000fe200078e00d9 */
[----:B------:R-:W-:Y:S01]  /*2460*/  MOV R217, R19 ;  /* 0x0000001300d97202 */ /* 0x000fe20000000f00 */
[----:B------:R-:W-:Y:S02]  /*2470*/  IMAD.MOV.U32 R150, RZ, RZ, R215 ;  /* 0x000000ffff967224 */ /* 0x000fe400078e00d7 */
[----:B------:R-:W-:Y:S02]  /*2480*/  IMAD.MOV.U32 R151, RZ, RZ, R214 ;  /* 0x000000ffff977224 */ /* 0x000fe400078e00d6 */
[----:B------:R-:W-:Y:S01]  /*2490*/  IMAD.MOV.U32 R152, RZ, RZ, R213 ;  /* 0x000000ffff987224 */ /* 0x000fe200078e00d5 */
[----:B------:R-:W-:Y:S01]  /*24a0*/  MOV R213, R23 ;  /* 0x0000001700d57202 */ /* 0x000fe20000000f00 */
        /* <DEDUP_REMOVED lines=16> */
[----:B------:R-:W-:-:S06]  /*25b0*/  IMAD.MOV.U32 R235, RZ, RZ, R0 ;  /* 0x000000ffffeb7224 */ /* 0x000fcc00078e0000 */
[----:B--2---:R-:W-:-:S06]  /*25c0*/  WARPGROUP.ARRIVE ;  /* 0x00000000000079c5 */ /* 0x004fcc0000000000 */
[----:B------:R-:W-:Y:S03]  /*25d0*/  HGMMA.64x256x16.F32 R108, gdesc[UR8], R108, gsb0 ;  /* 0x03e00000086c79f0 */ /* 0x000fe6000800086c */
[----:B------:R-:W-:Y:S02]  /*25e0*/  WARPGROUP.DEPBAR.LE gsb0, 0x0 ;  /* 0x00008000000079c5 */ /* 0x000fe40000010000 */
[----:B------:R-:W-:Y:S04]  /*25f0*/  STL.64 [R1], R108 ;  /* 0x0000006c01007387 */ /* 0x000fe80000100a00 */
        /* <DEDUP_REMOVED lines=63> */
[----:B0-----:R-:W2:Y:S04]  /*29f0*/  LDL.LU R152, [R1+0x580] ;  /* 0x0005800001987983 */ /* 0x001ea80000300800 */
[----:B------:R-:W3:Y:S04]  /*2a00*/  LDL.LU.64 R150, [R1+0x578] ;  /* 0x0005780001967983 */ /* 0x000ee80000300a00 */
        /* <DEDUP_REMOVED lines=20> */
[----:B------:R-:W3:Y:S01]  /*2b50*/  LDL.LU.64 R108, [R1+0x4d0] ;  /* 0x0004d000016c7983 */ /* 0x000ee20000300a00 */
[----:B------:R-:W-:Y:S01]  /*2b60*/  UIADD3 UR8, UR6, 0x402, URZ ;  /* 0x0000040206087890 */ /* 0x000fe2000fffe03f */
[----:B------:R-:W-:Y:S01]  /*2b70*/  UMOV UR9, 0x40000040 ;  /* 0x4000004000097882 */ /* 0x000fe20000000000 */
[----:B---3--:R-:W-:-:S07]  /*2b80*/  WARPGROUP.ARRIVE ;  /* 0x00000000000079c5 */ /* 0x008fce0000000000 */
[----:B------:R-:W-:Y:S03]  /*2b90*/  HGMMA.64x256x16.F32 R24, gdesc[UR8], R24, gsb0 ;  /* 0x03e00000081879f0 */ /* 0x000fe60008000818 */
        /* <DEDUP_REMOVED lines=65> */
[----:B0-----:R-:W3:Y:S04]  /*2fb0*/  LDL.LU.64 R24, [R1] ;  /* 0x0000000001187983 */ /* 0x001ee80000300a00 */
        /* <DEDUP_REMOVED lines=63> */
[----:B------:R-:W-:-:S02]  /*33b0*/  UIADD3 UR8, UR6, 0x4, URZ ;  /* 0x0000000406087890 */ /* 0x000fc4000fffe03f */
[----:B------:R-:W-:Y:S01]  /*33c0*/  UIADD3 UR10, UR7, 0x4, URZ ;  /* 0x00000004070a7890 */ /* 0x000fe2000fffe03f */
[----:B------:R-:W-:Y:S01]  /*33d0*/  UMOV UR9, 0x40000040 ;  /* 0x4000004000097882 */ /* 0x000fe20000000000 */
[----:B------:R-:W-:Y:S01]  /*33e0*/  UMOV UR11, 0x40000040 ;  /* 0x40000040000b7882 */ /* 0x000fe20000000000 */
[----:B---3--:R-:W-:-:S06]  /*33f0*/  WARPGROUP.ARRIVE ;  /* 0x00000000000079c5 */ /* 0x008fcc0000000000 */
[----:B------:R-:W-:Y:S03]  /*3400*/  HGMMA.64x256x16.F32 R24, gdesc[UR8], R24, gsb0 ;  /* 0x03e00000081879f0 */ /* 0x000fe60008000818 */
        /* <DEDUP_REMOVED lines=41> */
[----:B------:R0:W-:Y:S01]  /*36a0*/  STL.64 [R1+0x50], R44 ;  /* 0x0000502c01007387 */ /* 0x0001e20000100a00 */
[----:B------:R-:W-:Y:S01]  /*36b0*/  IMAD.MOV.U32 R209, RZ, RZ, R125 ;  /* 0x000000ffffd17224 */ /* 0x000fe200078e007d */
[----:B------:R-:W-:Y:S01]  /*36c0*/  MOV R195, R111 ;  /* 0x0000006f00c37202 */ /* 0x000fe20000000f00 */
[----:B------:R-:W-:Y:S01]  /*36d0*/  IMAD.MOV.U32 R206, RZ, RZ, R122 ;  /* 0x000000ffffce7224 */ /* 0x000fe200078e007a */
[----:B------:R-:W3:Y:S01]  /*36e0*/  LDL.LU.64 R150, [R1+0x4c8] ;  /* 0x0004c80001967983 */ /* 0x000ee20000300a00 */
        /* <DEDUP_REMOVED lines=64> */
[----:B------:R-:W-:-:S02]  /*3af0*/  IMAD.MOV.U32 R162, RZ, RZ, R78 ;  /* 0x000000ffffa27224 */ /* 0x000fc400078e004e */
[----:B------:R-:W-:Y:S01]  /*3b00*/  IMAD.MOV.U32 R160, RZ, RZ, R76 ;  /* 0x000000ffffa07224 */ /* 0x000fe200078e004c */
[----:B------:R-:W3:Y:S01]  /*3b10*/  LDL.LU.64 R116, [R1+0x440] ;  /* 0x0004400001747983 */ /* 0x000ee20000300a00 */
[----:B------:R-:W-:Y:S02]  /*3b20*/  IMAD.MOV.U32 R161, RZ, RZ, R77 ;  /* 0x000000ffffa17224 */ /* 0x000fe400078e004d */
[----:B------:R-:W-:Y:S01]  /*3b30*/  IMAD.MOV.U32 R158, RZ, RZ, R74 ;  /* 0x000000ffff9e7224 */ /* 0x000fe200078e004a */
[----:B------:R-:W3:Y:S01]  /*3b40*/  LDL.LU.64 R114, [R1+0x438] ;  /* 0x0004380001727983 */ /* 0x000ee20000300a00 */
[----:B------:R-:W-:Y:S02]  /*3b50*/  IMAD.MOV.U32 R156, RZ, RZ, R72 ;  /* 0x000000ffff9c7224 */ /* 0x000fe400078e0048 */
        /* <DEDUP_REMOVED lines=29> */
[----:B------:R-:W-:-:S03]  /*3d30*/  IMAD.MOV.U32 R0, RZ, RZ, R46 ;  /* 0x000000ffff007224 */ /* 0x000fc600078e002e */
        /* <DEDUP_REMOVED lines=24> */
[----:B0-----:R-:W3:Y:S04]  /*3ec0*/  LDL.LU.64 R44, [R1+0x320] ;  /* 0x00032000012c7983 */ /* 0x001ee80000300a00 */
        /* <DEDUP_REMOVED lines=11> */
[----:B------:R-:W-:-:S02]  /*3f80*/  UMOV UR9, 0x40000040 ;  /* 0x4000004000097882 */ /* 0x000fc40000000000 */
[----:B--2---:R-:W-:Y:S01]  /*3f90*/  STL [R1+0x2b8], R152 ;  /* 0x0002b89801007387 */ /* 0x004fe20000100800 */
[----:B---3--:R-:W-:-:S06]  /*3fa0*/  WARPGROUP.ARRIVE ;  /* 0x00000000000079c5 */ /* 0x008fcc0000000000 */
        /* <DEDUP_REMOVED lines=62> */
[----:B------:R-:W-:-:S02]  /*4390*/  IMAD.MOV.U32 R146, RZ, RZ, R224 ;  /* 0x000000ffff927224 */ /* 0x000fc400078e00e0 */
[----:B------:R-:W-:Y:S02]  /*43a0*/  IMAD.MOV.U32 R147, RZ, RZ, R223 ;  /* 0x000000ffff937224 */ /* 0x000fe400078e00df */
[----:B------:R-:W-:Y:S01]  /*43b0*/  IMAD.MOV.U32 R148, RZ, RZ, R222 ;  /* 0x000000ffff947224 */ /* 0x000fe200078e00de */
[----:B------:R-:W-:Y:S01]  /*43c0*/  MOV R222, R19 ;  /* 0x0000001300de7202 */ /* 0x000fe20000000f00 */
[----:B------:R-:W-:Y:S02]  /*43d0*/  IMAD.MOV.U32 R150, RZ, RZ, R220 ;  /* 0x000000ffff967224 */ /* 0x000fe400078e00dc */
[----:B------:R-:W-:Y:S02]  /*43e0*/  IMAD.MOV.U32 R151, RZ, RZ, R219 ;  /* 0x000000ffff977224 */ /* 0x000fe400078e00db */
[----:B------:R-:W-:Y:S01]  /*43f0*/  IMAD.MOV.U32 R152, RZ, RZ, R218 ;  /* 0x000000ffff987224 */ /* 0x000fe200078e00da */
[----:B------:R-:W-:Y:S01]  /*4400*/  MOV R218, R23 ;  /* 0x0000001700da7202 */ /* 0x000fe20000000f00 */
[----:B------:R-:W-:-:S02]  /*4410*/  IMAD.MOV.U32 R130, RZ, RZ, R0 ;  /* 0x000000ffff827224 */ /* 0x000fc400078e0000 */
[----:B------:R-:W-:Y:S01]  /*4420*/  IMAD.MOV.U32 R131, RZ, RZ, R17 ;  /* 0x000000ffff837224 */ /* 0x000fe200078e0011 */
[----:B------:R-:W-:Y:S01]  /*4430*/  UIADD3 UR8, UR6, 0x6, URZ ;  /* 0x0000000606087890 */ /* 0x000fe2000fffe03f */
[----:B------:R-:W-:Y:S01]  /*4440*/  IMAD.MOV.U32 R132, RZ, RZ, R16 ;  /* 0x000000ffff847224 */ /* 0x000fe200078e0010 */
[----:B------:R-:W-:Y:S01]  /*4450*/  UIADD3 UR10, UR7, 0x6, URZ ;  /* 0x00000006070a7890 */ /* 0x000fe2000fffe03f */
[----:B------:R-:W-:Y:S01]  /*4460*/  IMAD.MOV.U32 R134, RZ, RZ, R2 ;  /* 0x000000ffff867224 */ /* 0x000fe200078e0002 */
[----:B------:R-:W-:Y:S01]  /*4470*/  UMOV UR9, 0x40000040 ;  /* 0x4000004000097882 */ /* 0x000fe20000000000 */
[----:B------:R-:W-:Y:S01]  /*4480*/  IMAD.MOV.U32 R219, RZ, RZ, R22 ;  /* 0x000000ffffdb7224 */ /* 0x000fe200078e0016 */
[----:B------:R-:W-:Y:S01]  /*4490*/  UMOV UR11, 0x40000040 ;  /* 0x40000040000b7882 */ /* 0x000fe20000000000 */
[----:B------:R-:W-:Y:S01]  /*44a0*/  IMAD.MOV.U32 R220, RZ, RZ, R21 ;  /* 0x000000ffffdc7224 */ /* 0x000fe200078e0015 */
[----:B------:R0:W5:Y:S01]  /*44b0*/  LDL.LU R0, [R1+0x2cc] ;  /* 0x0002cc0001007983 */ /* 0x0001620000300800 */
[----:B------:R-:W-:-:S02]  /*44c0*/  IMAD.MOV.U32 R221, RZ, RZ, R20 ;  /* 0x000000ffffdd7224 */ /* 0x000fc400078e0014 */
[----:B------:R-:W-:Y:S01]  /*44d0*/  IMAD.MOV.U32 R223, RZ, RZ, R18 ;  /* 0x000000ffffdf7224 */ /* 0x000fe200078e0012 */
[----:B------:R0:W5:Y:S01]  /*44e0*/  LDL.LU R17, [R1+0x2c8] ;  /* 0x0002c80001117983 */ /* 0x0001620000300800 */
[----:B------:R-:W-:Y:S02]  /*44f0*/  IMAD.MOV.U32 R224, RZ, RZ, R15 ;  /* 0x000000ffffe07224 */ /* 0x000fe400078e000f */
[----:B------:R-:W-:Y:S01]  /*4500*/  IMAD.MOV.U32 R225, RZ, RZ, R14 ;  /* 0x000000ffffe17224 */ /* 0x000fe200078e000e */
[----:B------:R0:W5:Y:S01]  /*4510*/  LDL.LU R16, [R1+0x2c4] ;  /* 0x0002c40001107983 */ /* 0x0001620000300800 */
[----:B------:R-:W-:Y:S02]  /*4520*/  IMAD.MOV.U32 R227, RZ, RZ, R12 ;  /* 0x000000ffffe37224 */ /* 0x000fe400078e000c */
[----:B------:R-:W-:Y:S01]  /*4530*/  IMAD.MOV.U32 R228, RZ, RZ, R11 ;  /* 0x000000ffffe47224 */ /* 0x000fe200078e000b */
[----:B------:R0:W5:Y:S01]  /*4540*/  LDL.LU R3, [R1+0x2c0] ;  /* 0x0002c00001037983 */ /* 0x0001620000300800 */
[----:B------:R-:W-:-:S02]  /*4550*/  IMAD.MOV.U32 R229, RZ, RZ, R10 ;  /* 0x000000ffffe57224 */ /* 0x000fc400078e000a */
[----:B------:R-:W-:Y:S01]  /*4560*/  IMAD.MOV.U32 R231, RZ, RZ, R8 ;  /* 0x000000ffffe77224 */ /* 0x000fe200078e0008 */
[----:B------:R0:W5:Y:S01]  /*4570*/  LDL.LU R2, [R1+0x2bc] ;  /* 0x0002bc0001027983 */ /* 0x0001620000300800 */
        /* <DEDUP_REMOVED lines=70> */
[----:B-1----:R0:W5:Y:S04]  /*49e0*/  LDL.LU R152, [R1+0x2b8] ;  /* 0x0002b80001987983 */ /* 0x0021680000300800 */
[----:B------:R-:W2:Y:S04]  /*49f0*/  LDL.LU.64 R150, [R1+0x2b0] ;  /* 0x0002b00001967983 */ /* 0x000ea80000300a00 */
        /* <DEDUP_REMOVED lines=20> */
[----:B------:R-:W2:Y:S01]  /*4b40*/  LDL.LU.64 R108, [R1+0x208] ;  /* 0x00020800016c7983 */ /* 0x000ea20000300a00 */
[----:B------:R-:W-:Y:S01]  /*4b50*/  UIADD3 UR8, UR6, 0x406, URZ ;  /* 0x0000040606087890 */ /* 0x000fe2000fffe03f */
[----:B------:R-:W-:Y:S01]  /*4b60*/  UMOV UR9, 0x40000040 ;  /* 0x4000004000097882 */ /* 0x000fe20000000000 */
[----:B--2---:R-:W-:-:S07]  /*4b70*/  WARPGROUP.ARRIVE ;  /* 0x00000000000079c5 */ /* 0x004fce0000000000 */
[----:B------:R-:W-:Y:S03]  /*4b80*/  HGMMA.64x256x16.F32 R24, gdesc[UR8], R24, gsb0 ;  /* 0x03e00000081879f0 */ /* 0x000fe60008000818 */
[----:B------:R-:W-:Y:S02]  /*4b90*/  WARPGROUP.DEPBAR.LE gsb0, 0x0 ;  /* 0x00008000000079c5 */ /* 0x000fe40000010000 */
[----:B0-----:R-:W-:Y:S05]  /*4ba0*/  @!P1 BRA `(.L_x_22) ;  /* 0x0000004000d09947 */ /* 0x001fea0003800000 */
[----:B------:R-:W-:Y:S01]  /*4bb0*/  UIADD3 UR7, UR39, 0x1, URZ ;  /* 0x0000000127077890 */ /* 0x000fe2000fffe03f */
[----:B-----5:R-:W-:Y:S01]  /*4bc0*/  R2UR UR6, R3 ;  /* 0x00000000030672ca */ /* 0x020fe200000e0000 */
[----:B------:R-:W-:Y:S02]  /*4bd0*/  UMOV UR12, UR39 ;  /* 0x00000027000c7c82 */ /* 0x000fe40008000000 */
[----:B------:R-:W-:-:S04]  /*4be0*/  UISETP.NE.AND UP0, UPT, UR7, 0x4, UPT ;  /* 0x000000040700788c */ /* 0x000fc8000bf05270 */
[----:B------:R-:W-:Y:S02]  /*4bf0*/  USEL UR8, URZ, 0x1, UP0 ;  /* 0x000000013f087887 */ /* 0x000fe40008000000 */
[----:B------:R-:W-:Y:S02]  /*4c00*/  USEL UR7, UR7, URZ, UP0 ;  /* 0x0000003f07077287 */ /* 0x000fe40008000000 */
[----:B------:R-:W-:-:S06]  /*4c10*/  ULOP3.LUT UR8, UR38, UR8, URZ, 0x3c, !UPT ;  /* 0x0000000826087292 */ /* 0x000fcc000f8e3c3f */
[----:B------:R-:W-:-:S07]  /*4c20*/  IMAD.U32 R3, RZ, RZ, UR8 ;  /* 0x00000008ff037e24 */ /* 0x000fce000f8e00ff */
.L_x_29:
[----:B------:R-:W-:Y:S05]  /*4c30*/  @!P0 BRA `(.L_x_23) ;  /* 0x0000000000048947 */ /* 0x000fea0003800000 */
[----:B------:R-:W-:Y:S01]  /*4c40*/  BPT.TRAP 0x1 ;  /* 0x000000040000795c */ /* 0x000fe20000300000 */
.L_x_23:
[----:B------:R-:W0:Y:S01]  /*4c50*/  S2UR UR9, SR_CgaCtaId ;  /* 0x00000000000979c3 */ /* 0x000e220000008800 */
[----:B------:R-:W-:Y:S01]  /*4c60*/  UMOV UR8, 0x400 ;  /* 0x0000040000087882 */ /* 0x000fe20000000000 */
[----:B------:R-:W-:Y:S01]  /*4c70*/  IMAD.U32 R4, RZ, RZ, UR7 ;  /* 0x00000007ff047e24 */ /* 0x000fe2000f8e00ff */
[----:B------:R-:W-:Y:S01]  /*4c80*/  SHF.L.U32 R5, R3, 0x1f, RZ ;  /* 0x0000001f03057819 */ /* 0x000fe200000006ff */
[----:B0-----:R-:W-:-:S06]  /*4c90*/  ULEA UR8, UR9, UR8, 0x18 ;  /* 0x0000000809087291 */ /* 0x001fcc000f8ec03f */
[----:B------:R-:W-:-:S05]  /*4ca0*/  MOV R0, UR8 ;  /* 0x0000000800007c02 */ /* 0x000fca0008000f00 */
[----:B------:R-:W-:-:S04]  /*4cb0*/  IMAD R4, R4, 0x8, R0 ;  /* 0x0000000804047824 */ /* 0x000fc800078e0200 */
[----:B------:R0:W1:Y:S01]  /*4cc0*/  SYNCS.PHASECHK.TRANS64.TRYWAIT P1, [R4+URZ], R5 ;  /* 0x00000005040075a7 */ /* 0x000062000802017f */
[----:B------:R-:W-:Y:S05]  /*4cd0*/  @!P0 BRA `(.L_x_24) ;  /* 0x0000000000048947 */ /* 0x000fea0003800000 */
[----:B------:R-:W-:Y:S01]  /*4ce0*/  BPT.TRAP 0x1 ;  /* 0x000000040000795c */ /* 0x000fe20000300000 */
.L_x_24:
[----:B-1----:R-:W-:Y:S05]  /*4cf0*/  @P1 BRA `(.L_x_25) ;  /* 0x0000000000081947 */ /* 0x002fea0003800000 */
[----:B------:R-:W1:Y:S02]  /*4d00*/  SYNCS.PHASECHK.TRANS64.TRYWAIT P1, [R4+URZ], R5 ;  /* 0x00000005040075a7 */ /* 0x000e64000802017f */
[----:B-1----:R-:W-:Y:S05]  /*4d10*/  @!P1 BRA `(.L_x_26) ;  /* 0x0000017400389947 */ /* 0x002fea0003800000 */
.L_x_25:
        /* <DEDUP_REMOVED lines=64> */
[----:B--2---:R-:W2:Y:S04]  /*5120*/  LDL.LU.64 R24, [R1] ;  /* 0x0000000001187983 */ /* 0x004ea80000300a00 */
        /* <DEDUP_REMOVED lines=63> */
[----:B------:R-:W-:-:S02]  /*5520*/  ULEA UR13, UR7, UR4, 0xb ;  /* 0x00000004070d7291 */ /* 0x000fc4000f8e583f */
[----:B------:R-:W-:Y:S01]  /*5530*/  ULEA UR14, UR7, UR5, 0xb ;  /* 0x00000005070e7291 */ /* 0x000fe2000f8e583f */
[----:B------:R-:W-:Y:S01]  /*5540*/  STL [R1+0x2cc], R17 ;  /* 0x0002cc1101007387 */ /* 0x000fe20000100800 */
[----:B------:R-:W-:Y:S01]  /*5550*/  UMOV UR9, 0x40000040 ;  /* 0x4000004000097882 */ /* 0x000fe20000000000 */
[----:B------:R-:W-:Y:S02]  /*5560*/  UMOV UR11, 0x40000040 ;  /* 0x40000040000b7882 */ /* 0x000fe40000000000 */
[----:B------:R-:W-:Y:S01]  /*5570*/  UMOV UR8, UR13 ;  /* 0x0000000d00087c82 */ /* 0x000fe20008000000 */
[----:B------:R-:W-:Y:S01]  /*5580*/  STL [R1+0x2c8], R16 ;  /* 0x0002c81001007387 */ /* 0x000fe20000100800 */
[----:B------:R-:W-:-:S03]  /*5590*/  UMOV UR10, UR14 ;  /* 0x0000000e000a7c82 */ /* 0x000fc60008000000 */
[----:B------:R-:W-:Y:S04]  /*55a0*/  STL [R1+0x2c4], R3 ;  /* 0x0002c40301007387 */ /* 0x000fe80000100800 */
[----:B------:R3:W-:Y:S04]  /*55b0*/  STL [R1+0x2c0], R2 ;  /* 0x0002c00201007387 */ /* 0x0007e80000100800 */
[----:B------:R4:W-:Y:S01]  /*55c0*/  STL [R1+0x2bc], R0 ;  /* 0x0002bc0001007387 */ /* 0x0009e20000100800 */
[----:B--2---:R-:W-:-:S06]  /*55d0*/  WARPGROUP.ARRIVE ;  /* 0x00000000000079c5 */ /* 0x004fcc0000000000 */
[----:B------:R-:W-:Y:S03]  /*55e0*/  HGMMA.64x256x16.F32 R24, gdesc[UR8], R24, gsb0 ;  /* 0x03e00000081879f0 */ /* 0x000fe60008000818 */
[----:B------:R-:W-:Y:S02]  /*55f0*/  WARPGROUP.DEPBAR.LE gsb0, 0x0 ;  /* 0x00008000000079c5 */ /* 0x000fe40000010000 */
[----:B------:R-:W-:Y:S01]  /*5600*/  STL.64 [R1], R24 ;  /* 0x0000001801007387 */ /* 0x000fe20000100a00 */
[----:B---3--:R-:W-:Y:S01]  /*5610*/  IMAD.MOV.U32 R2, RZ, RZ, R150 ;  /* 0x000000ffff027224 */ /* 0x008fe200078e0096 */
[----:B------:R-:W-:Y:S01]  /*5620*/  MOV R3, R149 ;  /* 0x0000009500037202 */ /* 0x000fe20000000f00 */
[----:B----4-:R-:W-:Y:S01]  /*5630*/  IMAD.MOV.U32 R0, RZ, RZ, R151 ;  /* 0x000000ffff007224 */ /* 0x010fe200078e0097 */
[----:B------:R-:W-:Y:S01]  /*5640*/  STL.64 [R1+0x8], R26 ;  /* 0x0000081a01007387 */ /* 0x000fe20000100a00 */
[----:B01----:R-:W-:Y:S01]  /*5650*/  IMAD.MOV.U32 R4, RZ, RZ, R148 ;  /* 0x000000ffff047224 */ /* 0x003fe200078e0094 */
        /* <DEDUP_REMOVED lines=38> */
[----:B------:R-:W2:Y:S01]  /*58c0*/  LDL.LU.64 R150, [R1+0x780] ;  /* 0x0007800001967983 */ /* 0x000ea20000300a00 */
        /* <DEDUP_REMOVED lines=84> */
[----:B------:R-:W-:-:S02]  /*5e10*/  IMAD.MOV.U32 R222, RZ, RZ, R59 ;  /* 0x000000ffffde7224 */ /* 0x000fc400078e003b */
[----:B------:R-:W-:Y:S01]  /*5e20*/  IMAD.MOV.U32 R224, RZ, RZ, R57 ;  /* 0x000000ffffe07224 */ /* 0x000fe200078e0039 */
[----:B------:R-:W2:Y:S01]  /*5e30*/  LDL.LU.64 R106, [R1+0x6d0] ;  /* 0x0006d000016a7983 */ /* 0x000ea20000300a00 */
[----:B------:R-:W-:Y:S02]  /*5e40*/  IMAD.MOV.U32 R227, RZ, RZ, R54 ;  /* 0x000000ffffe37224 */ /* 0x000fe400078e0036 */
[----:B------:R-:W-:Y:S01]  /*5e50*/  IMAD.MOV.U32 R226, RZ, RZ, R55 ;  /* 0x000000ffffe27224 */ /* 0x000fe200078e0037 */
[----:B------:R-:W2:Y:S01]  /*5e60*/  LDL.LU.64 R104, [R1+0x6c8] ;  /* 0x0006c80001687983 */ /* 0x000ea20000300a00 */
[----:B------:R-:W-:Y:S02]  /*5e70*/  IMAD.MOV.U32 R228, RZ, RZ, R53 ;  /* 0x000000ffffe47224 */ /* 0x000fe400078e0035 */
[----:B------:R-:W-:Y:S01]  /*5e80*/  IMAD.MOV.U32 R231, RZ, RZ, R50 ;  /* 0x000000ffffe77224 */ /* 0x000fe200078e0032 */
[----:B------:R-:W2:Y:S01]  /*5e90*/  LDL.LU.64 R102, [R1+0x6c0] ;  /* 0x0006c00001667983 */ /* 0x000ea20000300a00 */
[----:B------:R-:W-:-:S02]  /*5ea0*/  IMAD.MOV.U32 R230, RZ, RZ, R51 ;  /* 0x000000ffffe67224 */ /* 0x000fc400078e0033 */
[----:B------:R-:W-:Y:S01]  /*5eb0*/  IMAD.MOV.U32 R232, RZ, RZ, R49 ;  /* 0x000000ffffe87224 */ /* 0x000fe200078e0031 */
[----:B------:R-:W2:Y:S01]  /*5ec0*/  LDL.LU.64 R100, [R1+0x6b8] ;  /* 0x0006b80001647983 */ /* 0x000ea20000300a00 */
[----:B------:R-:W-:Y:S02]  /*5ed0*/  IMAD.MOV.U32 R235, RZ, RZ, R46 ;  /* 0x000000ffffeb7224 */ /* 0x000fe400078e002e */
[----:B------:R-:W-:Y:S01]  /*5ee0*/  IMAD.MOV.U32 R234, RZ, RZ, R47 ;  /* 0x000000ffffea7224 */ /* 0x000fe200078e002f */
        /* <DEDUP_REMOVED lines=27> */
[----:B0-----:R-:W2:Y:S04]  /*60a0*/  LDL.LU.64 R44, [R1+0x5d8] ;  /* 0x0005d800012c7983 */ /* 0x001ea80000300a00 */
        /* <DEDUP_REMOVED lines=11> */
[----:B------:R-:W-:-:S02]  /*6160*/  UMOV UR9, 0x40000040 ;  /* 0x4000004000097882 */ /* 0x000fc40000000000 */
[----:B------:R-:W-:Y:S01]  /*6170*/  STL [R1+0x580], R152 ;  /* 0x0005809801007387 */ /* 0x000fe20000100800 */
[----:B--2---:R-:W-:-:S06]  /*6180*/  WARPGROUP.ARRIVE ;  /* 0x00000000000079c5 */ /* 0x004fcc0000000000 */
        /* <DEDUP_REMOVED lines=91> */
[----:B------:R-:W-:Y:S01]  /*6740*/  IMAD.MOV.U32 R234, RZ, RZ, R2 ;  /* 0x000000ffffea7224 */ /* 0x000fe200078e0002 */
[----:B------:R-:W-:Y:S02]  /*6750*/  UIADD3 UR8, UR13, 0x2, URZ ;  /* 0x000000020d087890 */ /* 0x000fe4000fffe03f */
[----:B------:R-:W-:Y:S01]  /*6760*/  UIADD3 UR10, UR14, 0x2, URZ ;  /* 0x000000020e0a7890 */ /* 0x000fe2000fffe03f */
[----:B------:R-:W-:Y:S01]  /*6770*/  UMOV UR9, 0x40000040 ;  /* 0x4000004000097882 */ /* 0x000fe20000000000 */
[----:B------:R-:W-:Y:S01]  /*6780*/  UMOV UR11, 0x40000040 ;  /* 0x40000040000b7882 */ /* 0x000fe20000000000 */
        /* <DEDUP_REMOVED lines=236> */
[----:B------:R-:W-:Y:S01]  /*7650*/  STL.64 [R1+0x30], R36 ;  /* 0x0000302401007387 */ /* 0x000fe20000100a00 */
[----:B------:R-:W-:-:S03]  /*7660*/  MOV R5, R150 ;  /* 0x0000009600057202 */ /* 0x000fc60000000f00 */
[----:B------:R-:W-:Y:S01]  /*7670*/  STL.64 [R1+0x38], R38 ;  /* 0x0000382601007387 */ /* 0x000fe20000100a00 */
[----:B------:R-:W-:-:S03]  /*7680*/  IMAD.MOV.U32 R4, RZ, RZ, R151 ;  /* 0x000000ffff047224 */ /* 0x000fc600078e0097 */
[----:B------:R-:W-:Y:S01]  /*7690*/  STL.64 [R1+0x40], R40 ;  /* 0x0000402801007387 */ /* 0x000fe20000100a00 */
[----:B------:R-:W-:-:S03]  /*76a0*/  IMAD.MOV.U32 R7, RZ, RZ, R148 ;  /* 0x000000ffff077224 */ /* 0x000fc600078e0094 */
[----:B------:R-:W-:Y:S01]  /*76b0*/  STL.64 [R1+0x48], R42 ;  /* 0x0000482a01007387 */ /* 0x000fe20000100a00 */
[----:B------:R-:W-:Y:S01]  /*76c0*/  IMAD.MOV.U32 R6, RZ, RZ, R149 ;  /* 0x000000ffff067224 */ /* 0x000fe200078e0095 */
[----:B------:R-:W-:Y:S02]  /*76d0*/  MOV R8, R147 ;  /* 0x0000009300087202 */ /* 0x000fe40000000f00 */
[----:B------:R0:W-:Y:S01]  /*76e0*/  STL.64 [R1+0x50], R44 ;  /* 0x0000502c01007387 */ /* 0x0001e20000100a00 */
[----:B------:R-:W-:Y:S01]  /*76f0*/  IMAD.MOV.U32 R9, RZ, RZ, R146 ;  /* 0x000000ffff097224 */ /* 0x000fe200078e0092 */
[----:B------:R-:W-:Y:S02]  /*7700*/  MOV R11, R144 ;  /* 0x00000090000b7202 */ /* 0x000fe40000000f00 */
[----:B------:R-:W3:Y:S01]  /*7710*/  LDL.LU.64 R150, [R1+0x4c8] ;  /* 0x0004c80001967983 */ /* 0x000ee20000300a00 */
[----:B------:R-:W-:-:S03]  /*7720*/  IMAD.MOV.U32 R10, RZ, RZ, R145 ;  /* 0x000000ffff0a7224 */ /* 0x000fc600078e0091 */
[----:B------:R-:W3:Y:S01]  /*7730*/  LDL.LU.64 R148, [R1+0x4c0] ;  /* 0x0004c00001947983 */ /* 0x000ee20000300a00 */
[----:B------:R-:W-:Y:S01]  /*7740*/  IMAD.MOV.U32 R13, RZ, RZ, R142 ;  /* 0x000000ffff0d7224 */ /* 0x000fe200078e008e */
[----:B------:R-:W-:Y:S01]  /*7750*/  MOV R14, R141 ;  /* 0x0000008d000e7202 */ /* 0x000fe20000000f00 */
[----:B------:R-:W-:Y:S01]  /*7760*/  IMAD.MOV.U32 R12, RZ, RZ, R143 ;  /* 0x000000ffff0c7224 */ /* 0x000fe200078e008f */
[----:B------:R-:W3:Y:S01]  /*7770*/  LDL.LU.64 R146, [R1+0x4b8] ;  /* 0x0004b80001927983 */ /* 0x000ee20000300a00 */
        /* <DEDUP_REMOVED lines=140> */
[----:B------:R-:W-:Y:S02]  /*8040*/  IMAD.MOV.U32 R17, RZ, RZ, R46 ;  /* 0x000000ffff117224 */ /* 0x000fe400078e002e */
[----:B------:R-:W-:Y:S01]  /*8050*/  IMAD.MOV.U32 R16, RZ, RZ, R47 ;  /* 0x000000ffff107224 */ /* 0x000fe200078e002f */
        /* <DEDUP_REMOVED lines=113> */
[----:B------:R0:W5:Y:S05]  /*8770*/  LDL.LU R0, [R1+0x2bc] ;  /* 0x0002bc0001007983 */ /* 0x00016a0000300800 */
        /* <DEDUP_REMOVED lines=96> */
[----:B------:R-:W-:Y:S01]  /*8d80*/  BPT.TRAP 0x1 ;  /* 0x000000040000795c */ /* 0x000fe20000300000 */
.L_x_27:
[----:B-----5:R-:W-:Y:S01]  /*8d90*/  ISETP.NE.AND P1, PT, R17, RZ, PT ;  /* 0x000000ff1100720c */ /* 0x020fe20003f25270 */
[----:B------:R-:W-:Y:S01]  /*8da0*/  IMAD.U32 R4, RZ, RZ, UR12 ;  /* 0x0000000cff047e24 */ /* 0x000fe2000f8e00ff */
[----:B------:R-:W-:-:S11]  /*8db0*/  UISETP.GT.U32.AND UP0, UPT, UR40, 0x1, UPT ;  /* 0x000000012800788c */ /* 0x000fd6000bf04070 */
[----:B------:R-:W-:-:S05]  /*8dc0*/  @P1 IMAD R4, R4, 0x8, R0 ;  /* 0x0000000804041824 */ /* 0x000fca00078e0200 */
[----:B------:R-:W-:-:S04]  /*8dd0*/  @P1 IADD3 R4, R4, 0x20, RZ ;  /* 0x0000002004041810 */ /* 0x000fc80007ffe0ff */
[----:B------:R-:W-:-:S04]  /*8de0*/  @P1 PRMT R4, R152, 0x654, R4 ;  /* 0x0000065498041816 */ /* 0x000fc80000000004 */
[----:B------:R0:W-:Y:S01]  /*8df0*/  @P1 SYNCS.ARRIVE.TRANS64.RED.A1T0 RZ, [R4+URZ], RZ ;  /* 0x000000ff04ff19a7 */ /* 0x0001e2000810043f */
[----:B------:R-:W-:-:S13]  /*8e00*/  PLOP3.LUT P1, PT, PT, PT, UP0, 0x80, 0x0 ;  /* 0x000000000000781c */ /* 0x000fda0003f2f008 */
[----:B0-----:R-:W-:Y:S05]  /*8e10*/  @P1 BRA `(.L_x_28) ;  /* 0x0000000000041947 */ /* 0x001fea0003800000 */
[----:B------:R-:W-:Y:S01]  /*8e20*/  BPT.TRAP 0x1 ;  /* 0x000000040000795c */ /* 0x000fe20000300000 */
.L_x_28:
[----:B------:R-:W-:Y:S02]  /*8e30*/  UISETP.GT.AND UP2, UPT, UR6, 0x1, UPT ;  /* 0x000000010600788c */ /* 0x000fe4000bf44270 */
[----:B------:R-:W-:Y:S02]  /*8e40*/  UIADD3 UR7, UR7, 0x1, URZ ;  /* 0x0000000107077890 */ /* 0x000fe4000fffe03f */
[----:B------:R-:W-:Y:S02]  /*8e50*/  UIADD3 UR12, UR12, 0x1, URZ ;  /* 0x000000010c0c7890 */ /* 0x000fe4000fffe03f */
[----:B------:R-:W-:Y:S01]  /*8e60*/  PLOP3.LUT P1, PT, PT, PT, UP2, 0x80, 0x0 ;  /* 0x000000000000781c */ /* 0x000fe20003f2f028 */
[----:B------:R-:W-:Y:S02]  /*8e70*/  UISETP.NE.AND UP0, UPT, UR7, 0x4, UPT ;  /* 0x000000040700788c */ /* 0x000fe4000bf05270 */
[----:B------:R-:W-:Y:S02]  /*8e80*/  UISETP.NE.AND UP1, UPT, UR12, 0x4, UPT ;  /* 0x000000040c00788c */ /* 0x000fe4000bf25270 */
[----:B------:R-:W-:-:S02]  /*8e90*/  USEL UR8, URZ, 0x1, UP0 ;  /* 0x000000013f087887 */ /* 0x000fc40008000000 */
[----:B------:R-:W-:Y:S02]  /*8ea0*/  UIADD3 UR6, UR6, -0x1, URZ ;  /* 0xffffffff06067890 */ /* 0x000fe4000fffe03f */
[----:B------:R-:W-:Y:S02]  /*8eb0*/  USEL UR7, UR7, URZ, UP0 ;  /* 0x0000003f07077287 */ /* 0x000fe40008000000 */
[----:B------:R-:W-:Y:S01]  /*8ec0*/  USEL UR12, UR12, URZ, UP1 ;  /* 0x0000003f0c0c7287 */ /* 0x000fe20008800000 */
[----:B------:R-:W-:Y:S01]  /*8ed0*/  LOP3.LUT R3, R3, UR8, RZ, 0x3c, !PT ;  /* 0x0000000803037c12 */ /* 0x000fe2000f8e3cff */
[----:B------:R-:W-:Y:S10]  /*8ee0*/  @P1 BRA `(.L_x_29) ;  /* 0xffffffbc00501947 */ /* 0x000ff4000383ffff */
.L_x_22:
[----:B-----5:R-:W0:Y:S02]  /*8ef0*/  LDC R3, c[0x0][0x28c] ;  /* 0x0000a300ff037b82 */ /* 0x020e240000000800 */
[----:B0-----:R-:W-:-:S13]  /*8f00*/  ISETP.GE.AND P1, PT, R3, 0x1, PT ;  /* 0x000000010300780c */ /* 0x001fda0003f26270 */
[----:B------:R-:W-:Y:S05]  /*8f10*/  @!P1 BRA `(.L_x_30) ;  /* 0x0000000000449947 */ /* 0x000fea0003800000 */
[----:B------:R-:W-:Y:S05]  /*8f20*/  @!P0 BRA `(.L_x_31) ;  /* 0x0000000000048947 */ /* 0x000fea0003800000 */
[----:B------:R-:W-:Y:S01]  /*8f30*/  BPT.TRAP 0x1 ;  /* 0x000000040000795c */ /* 0x000fe20000300000 */
.L_x_31:
[----:B------:R-:W-:Y:S01]  /*8f40*/  ISETP.NE.AND P0, PT, R17, RZ, PT ;  /* 0x000000ff1100720c */ /* 0x000fe20003f05270 */
[----:B------:R-:W-:-:S12]  /*8f50*/  UISETP.LT.AND UP1, UPT, UR44, 0x1, UPT ;  /* 0x000000012c00788c */ /* 0x000fd8000bf21270 */
[----:B------:R-:W-:-:S05]  /*8f60*/  VOTEU.ANY UP0, P0 ;  /* 0x00000000003f7886 */ /* 0x000fca0000000100 */
[----:B------:R-:W-:-:S04]  /*8f70*/  @UP0 USEL UR4, UR44, 0x1, UP1 ;  /* 0x000000012c040887 */ /* 0x000fc80008800000 */
[----:B------:R-:W-:Y:S02]  /*8f80*/  @UP0 UIADD3 UR4, UR39, UR44, -UR4 ;  /* 0x0000002c27040290 */ /* 0x000fe4000fffe804 */
[----:B------:R-:W-:-:S04]  /*8f90*/  UISETP.GT.U32.AND UP0, UPT, UR40, 0x1, UPT ;  /* 0x000000012800788c */ /* 0x000fc8000bf04070 */
[----:B------:R-:W-:-:S04]  /*8fa0*/  IMAD.U32 R3, RZ, RZ, UR4 ;  /* 0x00000004ff037e24 */ /* 0x000fc8000f8e00ff */
[----:B------:R-:W-:-:S05]  /*8fb0*/  @P0 IMAD.SHL.U32 R3, R3, 0x8, RZ ;  /* 0x0000000803030824 */ /* 0x000fca00078e00ff */
[----:B------:R-:W-:-:S04]  /*8fc0*/  @P0 LOP3.LUT R3, R3, 0x18, RZ, 0xc0, !PT ;  /* 0x0000001803030812 */ /* 0x000fc800078ec0ff */
[----:B------:R-:W-:-:S04]  /*8fd0*/  @P0 IADD3 R0, R0, 0x20, R3 ;  /* 0x0000002000000810 */ /* 0x000fc80007ffe003 */
[----:B------:R-:W-:-:S04]  /*8fe0*/  @P0 PRMT R0, R152, 0x654, R0 ;  /* 0x0000065498000816 */ /* 0x000fc80000000000 */
[----:B------:R0:W-:Y:S01]  /*8ff0*/  @P0 SYNCS.ARRIVE.TRANS64.RED.A1T0 RZ, [R0+URZ], RZ ;  /* 0x000000ff00ff09a7 */ /* 0x0001e2000810043f */
[----:B------:R-:W-:-:S13]  /*9000*/  PLOP3.LUT P0, PT, PT, PT, UP0, 0x80, 0x0 ;  /* 0x000000000000781c */ /* 0x000fda0003f0f008 */
[----:B0-----:R-:W-:Y:S05]  /*9010*/  @P0 BRA `(.L_x_30) ;  /* 0x0000000000040947 */ /* 0x001fea0003800000 */
[----:B------:R-:W-:Y:S01]  /*9020*/  BPT.TRAP 0x1 ;  /* 0x000000040000795c */ /* 0x000fe20000300000 */
.L_x_30:
[----:B------:R-:W0:Y:S01]  /*9030*/  S2R R8, SR_TID.X ;  /* 0x0000000000087919 */ /* 0x000e220000002100 */
[----:B------:R-:W-:Y:S01]  /*9040*/  IMAD.MOV.U32 R19, RZ, RZ, 0x6540 ;  /* 0x00006540ff137424 */ /* 0x000fe200078e00ff */
[----:B------:R-:W-:Y:S02]  /*9050*/  UIMAD.WIDE UR6, UR41, 0x100, URZ ;  /* 0x00000100290678a5 */ /* 0x000fe4000f8e023f */
[----:B------:R-:W-:Y:S01]  /*9060*/  USHF.R.S32.HI UR10, URZ, 0x1f, UR43 ;  /* 0x0000001f3f0a7899 */ /* 0x000fe2000801142b */
[----:B------:R-:W-:Y:S01]  /*9070*/  ULDC.64 UR8, c[0x0][0x5d0] ;  /* 0x0001740000087ab9 */ /* 0x000fe20000000a00 */
[----:B------:R-:W-:Y:S02]  /*9080*/  UIADD3 UR39, UR44, UR39, URZ ;  /* 0x000000272c277290 */ /* 0x000fe4000fffe03f */
[----:B------:R-:W-:Y:S02]  /*9090*/  UIMAD UR4, UR10, UR8, URZ ;  /* 0x000000080a0472a4 */ /* 0x000fe4000f8e023f */
[----:B------:R-:W-:-:S02]  /*90a0*/  USHF.L.U32 UR41, UR41, 0x8, URZ ;  /* 0x0000000829297899 */ /* 0x000fc4000800063f */
[----:B------:R-:W-:Y:S01]  /*90b0*/  UIMAD UR4, UR43, UR9, UR4 ;  /* 0x000000092b0472a4 */ /* 0x000fe2000f8e0204 */
[----:B------:R-:W-:Y:S01]  /*90c0*/  ULDC UR5, c[0x0][0x284] ;  /* 0x0000a10000057ab9 */ /* 0x000fe20000000800 */
[----:B------:R-:W-:Y:S01]  /*90d0*/  UISETP.GT.U32.AND UP0, UPT, UR39, 0x3, UPT ;  /* 0x000000032700788c */ /* 0x000fe2000bf04070 */
[----:B------:R-:W-:-:S03]  /*90e0*/  IMAD.U32 R153, RZ, RZ, UR5 ;  /* 0x00000005ff997e24 */ /* 0x000fc6000f8e00ff */
[----:B------:R-:W-:Y:S01]  /*90f0*/  UISETP.LT.U32.AND UP0, UPT, UR44, 0x4, UP0 ;  /* 0x000000042c00788c */ /* 0x000fe20008701070 */
[--C-:B0-----:R-:W-:Y:S01]  /*9100*/  SHF.R.U32.HI R4, RZ, 0x7, R8.reuse ;  /* 0x00000007ff047819 */ /* 0x101fe20000011608 */
[----:B------:R-:W-:Y:S01]  /*9110*/  IMAD.SHL.U32 R18, R8, 0x2, RZ ;  /* 0x0000000208127824 */ /* 0x000fe200078e00ff */
[----:B------:R-:W-:Y:S02]  /*9120*/  SHF.R.U32.HI R5, RZ, 0x2, R8 ;  /* 0x00000002ff057819 */ /* 0x000fe40000011608 */
[----:B------:R-:W-:Y:S02]  /*9130*/  LOP3.LUT R4, R4, 0x1, RZ, 0xc0, !PT ;  /* 0x0000000104047812 */ /* 0x000fe400078ec0ff */
[----:B------:R-:W-:Y:S02]  /*9140*/  LOP3.LUT R6, R8, 0x60, RZ, 0xc0, !PT ;  /* 0x0000006008067812 */ /* 0x000fe400078ec0ff */
[----:B------:R-:W-:Y:S02]  /*9150*/  LOP3.LUT R5, R5, 0x7, RZ, 0xc0, !PT ;  /* 0x0000000705057812 */ /* 0x000fe400078ec0ff */
[----:B------:R-:W-:-:S02]  /*9160*/  SHF.L.U32 R3, R4, 0x6, RZ ;  /* 0x0000000604037819 */ /* 0x000fc400000006ff */
[----:B------:R-:W-:Y:S02]  /*9170*/  LOP3.LUT R18, R18, 0x6, RZ, 0xc0, !PT ;  /* 0x0000000612127812 */ /* 0x000fe400078ec0ff */
[----:B------:R-:W-:Y:S02]  /*9180*/  SHF.R.U32.HI R6, RZ, 0x1, R6 ;  /* 0x00000001ff067819 */ /* 0x000fe40000011606 */
[--C-:B------:R-:W-:Y:S02]  /*9190*/  LOP3.LUT R3, R3, 0x40, R5.reuse, 0xe2, !PT ;  /* 0x0000004003037812 */ /* 0x100fe400078ee205 */
[----:B------:R-:W-:Y:S01]  /*91a0*/  PRMT R18, R18, R19, UR42 ;  /* 0x0000002a12127e16 */ /* 0x000fe20008000013 */
[----:B------:R-:W-:Y:S01]  /*91b0*/  USHF.L.U32 UR42, UR42, 0x8, URZ ;  /* 0x000000082a2a7899 */ /* 0x000fe2000800063f */
[----:B------:R-:W-:Y:S02]  /*91c0*/  IADD3 R0, RZ, -R6, -R5 ;  /* 0x80000006ff007210 */ /* 0x000fe40007ffe805 */
[----:B------:R-:W-:-:S02]  /*91d0*/  LOP3.LUT R3, R3, UR6, R6, 0xfe, !PT ;  /* 0x0000000603037c12 */ /* 0x000fc4000f8efe06 */
[----:B------:R-:W-:Y:S01]  /*91e0*/  SHF.R.S32.HI R19, RZ, 0x1f, R18 ;  /* 0x0000001fff137819 */ /* 0x000fe20000011412 */
[----:B------:R-:W-:Y:S01]  /*91f0*/  IMAD R0, R4, -0x40, R0 ;  /* 0xffffffc004007824 */ /* 0x000fe200078e0200 */
[----:B------:R-:W-:Y:S01]  /*9200*/  MOV R6, UR8 ;  /* 0x0000000800067c02 */ /* 0x000fe20008000f00 */
[----:B------:R-:W-:Y:S01]  /*9210*/  ULDC UR8, c[0x0][0x288] ;  /* 0x0000a20000087ab9 */ /* 0x000fe20000000800 */
[----:B------:R-:W-:Y:S01]  /*9220*/  MOV R5, 0xfffffffe ;  /* 0xfffffffe00057802 */ /* 0x000fe20000000f00 */
[----:B------:R-:W-:Y:S01]  /*9230*/  UISETP.GE.AND UP1, UPT, UR42, UR8, UPT ;  /* 0x000000082a00728c */ /* 0x000fe2000bf26270 */
[----:B------:R-:W-:Y:S01]  /*9240*/  IADD3 R153, R153, -UR41, R0 ;  /* 0x8000002999997c10 */ /* 0x000fe2000fffe000 */
[----:B------:R-:W-:Y:S01]  /*9250*/  IMAD.WIDE.U32 R6, R6, UR43, R18 ;  /* 0x0000002b06067c25 */ /* 0x000fe2000f8e0012 */
[----:B------:R-:W-:Y:S01]  /*9260*/  LOP3.LUT R0, R8, 0x3, RZ, 0xc0, !PT ;  /* 0x0000000308007812 */ /* 0x000fe200078ec0ff */
[----:B------:R-:W-:Y:S02]  /*9270*/  UISETP.GE.OR UP1, UPT, UR41, UR5, UP1 ;  /* 0x000000052900728c */ /* 0x000fe40008f26670 */
[----:B------:R-:W-:Y:S01]  /*9280*/  VIADD R7, R7, UR4 ;  /* 0x0000000407077c36 */ /* 0x000fe20008000000 */
[----:B------:R-:W-:Y:S01]  /*9290*/  USHF.R.U32.HI UR4, URZ, 0x2, UR39 ;  /* 0x000000023f047899 */ /* 0x000fe20008011627 */
[----:B------:R-:W-:Y:S01]  /*92a0*/  IMAD R0, R0, R5, UR8 ;  /* 0x0000000800007e24 */ /* 0x000fe2000f8e0205 */
[----:B------:R-:W-:Y:S01]  /*92b0*/  USEL UR5, URZ, 0x1, !UP0 ;  /* 0x000000013f057887 */ /* 0x000fe2000c000000 */
[----:B------:R-:W-:Y:S01]  /*92c0*/  PLOP3.LUT P0, PT, PT, PT, UP1, 0x80, 0x0 ;  /* 0x000000000000781c */ /* 0x000fe20003f0f018 */
[----:B------:R-:W-:Y:S01]  /*92d0*/  ULOP3.LUT UR4, UR4, 0x1, URZ, 0xc0, !UPT ;  /* 0x0000000104047892 */ /* 0x000fe2000f8ec03f */
[----:B------:R-:W-:Y:S01]  /*92e0*/  VIADD R0, R0, -UR42 ;  /* 0x8000002a00007c36 */ /* 0x000fe20008000000 */
[----:B------:R-:W-:-:S02]  /*92f0*/  ULOP3.LUT UR39, UR39, 0x3, URZ, 0xc0, !UPT ;  /* 0x0000000327277892 */ /* 0x000fc4000f8ec03f */
[----:B------:R-:W-:Y:S01]  /*9300*/  UISETP.NE.U32.AND UP2, UPT, UR4, 0x1, UPT ;  /* 0x000000010400788c */ /* 0x000fe2000bf45070 */
[----:B------:R-:W-:-:S03]  /*9310*/  UMOV UR41, 0xffffffff ;  /* 0xffffffff00297882 */ /* 0x000fc60000000000 */
[----:B------:R-:W-:-:S04]  /*9320*/  UISETP.GT.U32.AND UP2, UPT, UR44, 0x3, !UP2 ;  /* 0x000000032c00788c */ /* 0x000fc8000d744070 */
[----:B------:R-:W-:-:S04]  /*9330*/  USEL UR4, URZ, 0x1, !UP2 ;  /* 0x000000013f047887 */ /* 0x000fc8000d000000 */
[----:B------:R-:W-:Y:S01]  /*9340*/  ULOP3.LUT UR38, UR4, UR38, UR5, 0x96, !UPT ;  /* 0x0000002604267292 */ /* 0x000fe2000f8e9605 */
[----:B------:R-:W-:Y:S11]  /*9350*/  @P0 BRA `(.L_x_32) ;  /* 0x0000010c00e80947 */ /* 0x000ff60003800000 */
[----:B------:R-:W-:Y:S01]  /*9360*/  FSETP.NEU.AND P0, PT, R16, RZ, PT ;  /* 0x000000ff1000720b */ /* 0x000fe20003f0d000 */
[----:B------:R-:W-:Y:S01]  /*9370*/  ULDC.64 UR8, c[0x0][0x5c8] ;  /* 0x0001720000087ab9 */ /* 0x000fe20000000a00 */
[----:B------:R-:W-:Y:S01]  /*9380*/  ISETP.GT.AND P3, PT, R153, RZ, PT ;  /* 0x000000ff9900720c */ /* 0x000fe20003f64270 */
[----:B------:R-:W-:Y:S01]  /*9390*/  UIMAD UR4, UR7, UR8, URZ ;  /* 0x00000008070472a4 */ /* 0x000fe2000f8e023f */
[----:B------:R-:W-:Y:S01]  /*93a0*/  IMAD.U32 R10, RZ, RZ, UR9 ;  /* 0x00000009ff0a7e24 */ /* 0x000fe2000f8e00ff */
[----:B------:R-:W-:Y:S01]  /*93b0*/  BSSY B0, `(.L_x_32) ;  /* 0x00010f4000007945 */ /* 0x000fe20003800000 */
[----:B------:R-:W-:Y:S01]  /*93c0*/  IMAD.WIDE.U32 R6, R3, UR8, R6 ;  /* 0x0000000803067c25 */ /* 0x000fe2000f8e0006 */
[----:B------:R-:W-:-:S03]  /*93d0*/  ISETP.GT.AND P1, PT, R0, RZ, P3 ;  /* 0x000000ff0000720c */ /* 0x000fc60001f24270 */
[----:B------:R-:W-:-:S05]  /*93e0*/  IMAD R10, R3, R10, UR4 ;  /* 0x00000004030a7e24 */ /* 0x000fca000f8e020a */
[----:B------:R-:W-:Y:S01]  /*93f0*/  IADD3 R10, R7, R10, RZ ;  /* 0x0000000a070a7210 */ /* 0x000fe20007ffe0ff */
[----:B------:R-:W-:Y:S06]  /*9400*/  @!P0 BRA `(.L_x_33) ;  /* 0x000000b800108947 */ /* 0x000fec0003800000 */
[----:B------:R-:W0:Y:S01]  /*9410*/  LDC.64 R22, c[0x0][0x5b8] ;  /* 0x00016e00ff167b82 */ /* 0x000e220000000a00 */
[----:B------:R-:W2:Y:S01]  /*9420*/  LDL.LU R11, [R1] ;  /* 0x00000000010b7983 */ /* 0x000ea20000300800 */
[----:B------:R-:W-:-:S06]  /*9430*/  ULDC.64 UR4, c[0x0][0x5c0] ;  /* 0x0001700000047ab9 */ /* 0x000fcc0000000a00 */
[----:B------:R-:W1:Y:S08]  /*9440*/  LDC.64 R14, c[0x0][0x5b0] ;  /* 0x00016c00ff0e7b82 */ /* 0x000e700000000a00 */
[----:B------:R-:W3:Y:S01]  /*9450*/  LDC.64 R12, c[0x0][0x5a8] ;  /* 0x00016a00ff0c7b82 */ /* 0x000ee20000000a00 */
[C---:B0-----:R-:W-:Y:S02]  /*9460*/  IMAD R159, R22.reuse, UR10, RZ ;  /* 0x0000000a169f7c24 */ /* 0x041fe4000f8e02ff */
[----:B------:R-:W-:-:S04]  /*9470*/  IMAD.WIDE.U32 R154, R22, UR43, R18 ;  /* 0x0000002b169a7c25 */ /* 0x000fc8000f8e0012 */
[----:B------:R-:W-:Y:S02]  /*9480*/  IMAD R159, R23, UR43, R159 ;  /* 0x0000002b179f7c24 */ /* 0x000fe4000f8e029f */
[----:B-1----:R-:W-:Y:S02]  /*9490*/  IMAD R158, R14, UR7, RZ ;  /* 0x000000070e9e7c24 */ /* 0x002fe4000f8e02ff */
[----:B------:R-:W-:Y:S02]  /*94a0*/  IMAD.IADD R21, R155, 0x1, R159 ;  /* 0x000000019b157824 */ /* 0x000fe400078e029f */
[----:B------:R-:W-:Y:S02]  /*94b0*/  IMAD.MOV.U32 R20, RZ, RZ, R154 ;  /* 0x000000ffff147224 */ /* 0x000fe400078e009a */
[C---:B------:R-:W-:Y:S02]  /*94c0*/  IMAD R158, R3.reuse, R15, R158 ;  /* 0x0000000f039e7224 */ /* 0x040fe400078e029e */
[----:B------:R-:W-:-:S05]  /*94d0*/  IMAD.WIDE.U32 R4, R3, R14, R20 ;  /* 0x0000000e03047225 */ /* 0x000fca00078e0014 */
[----:B------:R-:W-:Y:S02]  /*94e0*/  IADD3 R5, R5, R158, RZ ;  /* 0x0000009e05057210 */ /* 0x000fe40007ffe0ff */
[----:B---3--:R-:W-:-:S04]  /*94f0*/  LEA R8, P0, R4, R12, 0x1 ;  /* 0x0000000c04087211 */ /* 0x008fc800078008ff */
[----:B------:R-:W-:-:S05]  /*9500*/  LEA.HI.X R9, R4, R13, R5, 0x1, P0 ;  /* 0x0000000d04097211 */ /* 0x000fca00000f0c05 */
[----:B------:R-:W3:Y:S01]  /*9510*/  @P1 LDG.E.LTC128B.U16 R23, desc[UR36][R8.64] ;  /* 0x0000002408171981 */ /* 0x000ee2000c1e1520 */
[----:B------:R-:W-:Y:S01]  /*9520*/  BSSY B1, `(.L_x_34) ;  /* 0x0000011000017945 */ /* 0x000fe20003800000 */
[----:B---3--:R-:W-:-:S05]  /*9530*/  HADD2.F32 R4, -RZ, R23.H0_H0 ;  /* 0x20000017ff047230 */ /* 0x008fca0000004100 */
[----:B------:R-:W-:-:S04]  /*9540*/  FMUL R4, R4, R16 ;  /* 0x0000001004047220 */ /* 0x000fc80000400000 */
[----:B--2---:R-:W-:Y:S01]  /*9550*/  FFMA R7, R11, R2, R4 ;  /* 0x000000020b077223 */ /* 0x004fe20000000004 */
[----:B------:R-:W-:-:S04]  /*9560*/  LEA R4, P0, R6, UR4, 0x1 ;  /* 0x0000000406047c11 */ /* 0x000fc8000f8008ff */
[----:B------:R-:W-:Y:S02]  /*9570*/  LEA.HI.X R5, R6, UR5, R10, 0x1, P0 ;  /* 0x0000000506057c11 */ /* 0x000fe400080f0c0a */
[----:B------:R-:W-:-:S05]  /*9580*/  F2FP.F16.F32.PACK_AB R6, RZ, R7 ;  /* 0x00000007ff06723e */ /* 0x000fca00000000ff */
[----:B------:R0:W-:Y:S02]  /*9590*/  @P1 STG.E.U16 desc[UR36][R4.64], R6 ;  /* 0x0000000604001986 */ /* 0x0001e4000c101524 */
[----:B0-----:R-:W-:-:S04]  /*95a0*/  IMAD.WIDE.U32 R6, R3, R14, R18 ;  /* 0x0000000e03067225 */ /* 0x001fc800078e0012 */
[----:B------:R-:W-:Y:S02]  /*95b0*/  IMAD.IADD R7, R158, 0x1, R7 ;  /* 0x000000019e077824 */ /* 0x000fe400078e0207 */
[----:B------:R-:W-:-:S04]  /*95c0*/  IMAD.WIDE.U32 R6, R22, UR43, R6 ;  /* 0x0000002b16067c25 */ /* 0x000fc8000f8e0006 */
[----:B------:R-:W-:Y:S01]  /*95d0*/  IMAD.IADD R7, R159, 0x1, R7 ;  /* 0x000000019f077824 */ /* 0x000fe200078e0207 */
[----:B------:R-:W-:-:S04]  /*95e0*/  LEA R10, P0, R6, R12, 0x1 ;  /* 0x0000000c060a7211 */ /* 0x000fc800078008ff */
[----:B------:R-:W-:Y:S02]  /*95f0*/  LEA.HI.X R11, R6, R13, R7, 0x1, P0 ;  /* 0x0000000d060b7211 */ /* 0x000fe400000f0c07 */
[----:B------:R-:W-:-:S13]  /*9600*/  ISETP.GT.AND P0, PT, R0, 0x1, P3 ;  /* 0x000000010000780c */ /* 0x000fda0001f04270 */
[----:B------:R-:W-:Y:S05]  /*9610*/  @!P0 BRA `(.L_x_35) ;  /* 0x0000000000048947 */ /* 0x000fea0003800000 */
[----:B------:R0:W5:Y:S02]  /*9620*/  LDG.E.LTC128B.U16 R23, desc[UR36][R10.64+0x2] ;  /* 0x000002240a177981 */ /* 0x000164000c1e1520 */
.L_x_35:
[----:B------:R-:W-:Y:S05]  /*9630*/  BSYNC B1 ;  /* 0x0000000000017941 */ /* 0x000fea0003800000 */
.L_x_34:
[----:B------:R-:W2:Y:S01]  /*9640*/  LDL.LU R7, [R1+0x4] ;  /* 0x0000040001077983 */ /* 0x000ea20000300800 */
[----:B-----5:R-:W-:Y:S01]  /*9650*/  HADD2.F32 R6, -RZ, R23.H0_H0 ;  /* 0x20000017ff067230 */ /* 0x020fe20000004100 */
[C---:B------:R-:W-:Y:S02]  /*9660*/  SHF.L.U64.HI R157, R14.reuse, 0x3, R15 ;  /* 0x000000030e9d7819 */ /* 0x040fe4000001020f */
[----:B------:R-:W-:Y:S01]  /*9670*/  SHF.L.U32 R156, R14, 0x3, RZ ;  /* 0x000000030e9c7819 */ /* 0x000fe200000006ff */
[----:B------:R-:W3:Y:S01]  /*9680*/  LDL.LU R160, [R1+0x8] ;  /* 0x0000080001a07983 */ /* 0x000ee20000300800 */
[----:B------:R-:W-:-:S04]  /*9690*/  FMUL R6, R6, R16 ;  /* 0x0000001006067220 */ /* 0x000fc80000400000 */
[----:B--2---:R-:W-:-:S05]  /*96a0*/  FFMA R6, R7, R2, R6 ;  /* 0x0000000207067223 */ /* 0x004fca0000000006 */
[----:B------:R-:W-:-:S05]  /*96b0*/  F2FP.F16.F32.PACK_AB R6, RZ, R6 ;  /* 0x00000006ff06723e */ /* 0x000fca00000000ff */
[----:B------:R1:W-:Y:S01]  /*96c0*/  @P0 STG.E.U16 desc[UR36][R4.64+0x2], R6 ;  /* 0x0000020604000986 */ /* 0x0003e2000c101524 */
[----:B------:R-:W-:-:S04]  /*96d0*/  ISETP.GT.AND P0, PT, R153, 0x8, PT ;  /* 0x000000089900780c */ /* 0x000fc80003f04270 */
[----:B------:R-:W-:Y:S01]  /*96e0*/  ISETP.GT.AND P1, PT, R0, RZ, P0 ;  /* 0x000000ff0000720c */ /* 0x000fe20000724270 */
[----:B-1----:R-:W-:-:S04]  /*96f0*/  IMAD.WIDE.U32 R6, R3, R14, R156 ;  /* 0x0000000e03067225 */ /* 0x002fc800078e009c */
[----:B------:R-:W-:Y:S01]  /*9700*/  IMAD.IADD R158, R158, 0x1, R7 ;  /* 0x000000019e9e7824 */ /* 0x000fe200078e0207 */
[----:B------:R-:W-:-:S05]  /*9710*/  IADD3 R7, P2, R154, R6, RZ ;  /* 0x000000069a077210 */ /* 0x000fca0007f5e0ff */
[----:B------:R-:W-:Y:S01]  /*9720*/  IMAD.X R9, R158, 0x1, R21, P2 ;  /* 0x000000019e097824 */ /* 0x000fe200010e0615 */
[----:B------:R-:W-:-:S04]  /*9730*/  LEA R8, P2, R7, R12, 0x1 ;  /* 0x0000000c07087211 */ /* 0x000fc800078408ff */
[----:B------:R-:W-:-:S05]  /*9740*/  LEA.HI.X R9, R7, R13, R9, 0x1, P2 ;  /* 0x0000000d07097211 */ /* 0x000fca00010f0c09 */
[----:B------:R1:W2:Y:S01]  /*9750*/  @P1 LDG.E.LTC128B.U16 R23, desc[UR36][R8.64] ;  /* 0x0000002408171981 */ /* 0x0002a2000c1e1520 */
[----:B------:R-:W-:Y:S01]  /*9760*/  IADD3 R6, P2, R18, R6, RZ ;  /* 0x0000000612067210 */ /* 0x000fe20007f5e0ff */
[----:B------:R-:W-:Y:S01]  /*9770*/  BSSY B1, `(.L_x_36) ;  /* 0x0000016000017945 */ /* 0x000fe20003800000 */
[----:B------:R-:W-:Y:S02]  /*9780*/  ISETP.GT.AND P4, PT, R0, 0x1, P0 ;  /* 0x000000010000780c */ /* 0x000fe40000784270 */
[----:B------:R-:W-:Y:S01]  /*9790*/  IADD3.X R7, R19, R158, RZ, P2, !PT ;  /* 0x0000009e13077210 */ /* 0x000fe200017fe4ff */
[----:B------:R-:W-:Y:S02]  /*97a0*/  IMAD.U32 R158, RZ, RZ, UR9 ;  /* 0x00000009ff9e7e24 */ /* 0x000fe4000f8e00ff */
[----:B------:R-:W-:-:S04]  /*97b0*/  IMAD.WIDE.U32 R6, R22, UR43, R6 ;  /* 0x0000002b16067c25 */ /* 0x000fc8000f8e0006 */
[----:B------:R-:W-:Y:S01]  /*97c0*/  IMAD.IADD R7, R159, 0x1, R7 ;  /* 0x000000019f077824 */ /* 0x000fe200078e0207 */
[----:B-1----:R-:W-:-:S04]  /*97d0*/  LEA R8, P2, R6, R12, 0x1 ;  /* 0x0000000c06087211 */ /* 0x002fc800078408ff */
[----:B------:R-:W-:Y:S01]  /*97e0*/  LEA.HI.X R9, R6, R13, R7, 0x1, P2 ;  /* 0x0000000d06097211 */ /* 0x000fe200010f0c07 */
[----:B--2---:R-:W-:-:S05]  /*97f0*/  HADD2.F32 R6, -RZ, R23.H0_H0 ;  /* 0x20000017ff067230 */ /* 0x004fca0000004100 */
[----:B------:R-:W-:-:S04]  /*9800*/  FMUL R6, R6, R16 ;  /* 0x0000001006067220 */ /* 0x000fc80000400000 */
[----:B---3--:R-:W-:Y:S01]  /*9810*/  FFMA R7, R160, R2, R6 ;  /* 0x00000002a0077223 */ /* 0x008fe20000000006 */
[----:B------:R-:W-:Y:S01]  /*9820*/  IMAD.U32 R160, RZ, RZ, UR8 ;  /* 0x00000008ffa07e24 */ /* 0x000fe2000f8e00ff */
[----:B------:R-:W-:-:S03]  /*9830*/  MOV R6, UR8 ;  /* 0x0000000800067c02 */ /* 0x000fc60008000f00 */
[----:B------:R-:W-:Y:S01]  /*9840*/  IMAD.SHL.U32 R160, R160, 0x10, RZ ;  /* 0x00000010a0a07824 */ /* 0x000fe200078e00ff */
[----:B------:R-:W-:Y:S02]  /*9850*/  SHF.L.U64.HI R158, R6, 0x4, R158 ;  /* 0x00000004069e7819 */ /* 0x000fe4000001029e */
[----:B------:R-:W-:Y:S02]  /*9860*/  F2FP.F16.F32.PACK_AB R7, RZ, R7 ;  /* 0x00000007ff07723e */ /* 0x000fe400000000ff */
[----:B------:R-:W-:Y:S02]  /*9870*/  IADD3 R6, P2, R160, R4, RZ ;  /* 0x00000004a0067210 */ /* 0x000fe40007f5e0ff */
[----:B------:R-:W-:Y:S02]  /*9880*/  PRMT R161, R7, 0x7610, R161 ;  /* 0x0000761007a17816 */ /* 0x000fe400000000a1 */
[----:B------:R-:W-:-:S05]  /*9890*/  IADD3.X R7, R158, R5, RZ, P2, !PT ;  /* 0x000000059e077210 */ /* 0x000fca00017fe4ff */
[----:B------:R1:W-:Y:S01]  /*98a0*/  @P1 STG.E.U16 desc[UR36][R6.64], R161 ;  /* 0x000000a106001986 */ /* 0x0003e2000c101524 */
[----:B------:R-:W-:Y:S05]  /*98b0*/  @!P4 BRA `(.L_x_37) ;  /* 0x000000000004c947 */ /* 0x000fea0003800000 */
[----:B------:R2:W5:Y:S02]  /*98c0*/  LDG.E.LTC128B.U16 R23, desc[UR36][R8.64+0x2] ;  /* 0x0000022408177981 */ /* 0x000564000c1e1520 */
.L_x_37:
[----:B------:R-:W-:Y:S05]  /*98d0*/  BSYNC B1 ;  /* 0x0000000000017941 */ /* 0x000fea0003800000 */
.L_x_36:
[----:B------:R-:W3:Y:S01]  /*98e0*/  LDL.LU R162, [R1+0xc] ;  /* 0x00000c0001a27983 */ /* 0x000ee20000300800 */
[----:B-1---5:R-:W-:Y:S01]  /*98f0*/  HADD2.F32 R161, -RZ, R23.H0_H0 ;  /* 0x20000017ffa17230 */ /* 0x022fe20000004100 */
[----:B------:R-:W-:Y:S01]  /*9900*/  ISETP.GT.AND P1, PT, R0, 0x8, P3 ;  /* 0x000000080000780c */ /* 0x000fe20001f24270 */
[----:B------:R-:W-:Y:S03]  /*9910*/  BSSY B1, `(.L_x_38) ;  /* 0x0000007000017945 */ /* 0x000fe60003800000 */
[----:B------:R-:W-:-:S04]  /*9920*/  FMUL R161, R161, R16 ;  /* 0x00000010a1a17220 */ /* 0x000fc80000400000 */
[----:B---3--:R-:W-:-:S05]  /*9930*/  FFMA R161, R162, R2, R161 ;  /* 0x00000002a2a17223 */ /* 0x008fca00000000a1 */
[----:B------:R-:W-:-:S05]  /*9940*/  F2FP.F16.F32.PACK_AB R161, RZ, R161 ;  /* 0x000000a1ffa1723e */ /* 0x000fca00000000ff */
[----:B------:R1:W-:Y:S01]  /*9950*/  @P4 STG.E.U16 desc[UR36][R6.64+0x2], R161 ;  /* 0x000002a106004986 */ /* 0x0003e2000c101524 */
[----:B------:R-:W-:Y:S05]  /*9960*/  @!P1 BRA `(.L_x_39) ;  /* 0x0000000000049947 */ /* 0x000fea0003800000 */
[----:B------:R3:W5:Y:S02]  /*9970*/  LDG.E.LTC128B.U16 R23, desc[UR36][R10.64+0x10] ;  /* 0x000010240a177981 */ /* 0x000764000c1e1520 */
.L_x_39:
[----:B------:R-:W-:Y:S05]  /*9980*/  BSYNC B1 ;  /* 0x0000000000017941 */ /* 0x000fea0003800000 */
.L_x_38:
[----:B------:R-:W4:Y:S01]  /*9990*/  LDL.LU R162, [R1+0x10] ;  /* 0x0000100001a27983 */ /* 0x000f220000300800 */
[----:B-1---5:R-:W-:Y:S01]  /*99a0*/  HADD2.F32 R161, -RZ, R23.H0_H0 ;  /* 0x20000017ffa17230 */ /* 0x022fe20000004100 */
[----:B------:R-:W-:Y:S01]  /*99b0*/  ISETP.GT.AND P2, PT, R0, 0x9, P3 ;  /* 0x000000090000780c */ /* 0x000fe20001f44270 */
[----:B------:R-:W-:Y:S03]  /*99c0*/  BSSY B1, `(.L_x_40) ;  /* 0x0000007000017945 */ /* 0x000fe60003800000 */
[----:B------:R-:W-:-:S04]  /*99d0*/  FMUL R161, R161, R16 ;  /* 0x00000010a1a17220 */ /* 0x000fc80000400000 */
[----:B----4-:R-:W-:-:S05]  /*99e0*/  FFMA R161, R162, R2, R161 ;  /* 0x00000002a2a17223 */ /* 0x010fca00000000a1 */
[----:B------:R-:W-:-:S05]  /*99f0*/  F2FP.F16.F32.PACK_AB R161, RZ, R161 ;  /* 0x000000a1ffa1723e */ /* 0x000fca00000000ff */
[----:B------:R1:W-:Y:S01]  /*9a00*/  @P1 STG.E.U16 desc[UR36][R4.64+0x10], R161 ;  /* 0x000010a104001986 */ /* 0x0003e2000c101524 */
[----:B------:R-:W-:Y:S05]  /*9a10*/  @!P2 BRA `(.L_x_41) ;  /* 0x000000000004a947 */ /* 0x000fea0003800000 */
[----:B------:R4:W5:Y:S02]  /*9a20*/  LDG.E.LTC128B.U16 R23, desc[UR36][R10.64+0x12] ;  /* 0x000012240a177981 */ /* 0x000964000c1e1520 */
.L_x_41:
[----:B------:R-:W-:Y:S05]  /*9a30*/  BSYNC B1 ;  /* 0x0000000000017941 */ /* 0x000fea0003800000 */
.L_x_40:
[----:B------:R-:W2:Y:S01]  /*9a40*/  LDL.LU R162, [R1+0x14] ;  /* 0x0000140001a27983 */ /* 0x000ea20000300800 */
[----:B-1---5:R-:W-:Y:S01]  /*9a50*/  HADD2.F32 R161, -RZ, R23.H0_H0 ;  /* 0x20000017ffa17230 */ /* 0x022fe20000004100 */
[----:B------:R-:W-:Y:S01]  /*9a60*/  ISETP.GT.AND P1, PT, R0, 0x8, P0 ;  /* 0x000000080000780c */ /* 0x000fe20000724270 */
[----:B------:R-:W-:Y:S03]  /*9a70*/  BSSY B1, `(.L_x_42) ;  /* 0x0000007000017945 */ /* 0x000fe60003800000 */
[----:B------:R-:W-:-:S04]  /*9a80*/  FMUL R161, R161, R16 ;  /* 0x00000010a1a17220 */ /* 0x000fc80000400000 */
[----:B--2---:R-:W-:-:S05]  /*9a90*/  FFMA R161, R162, R2, R161 ;  /* 0x00000002a2a17223 */ /* 0x004fca00000000a1 */
[----:B------:R-:W-:-:S05]  /*9aa0*/  F2FP.F16.F32.PACK_AB R161, RZ, R161 ;  /* 0x000000a1ffa1723e */ /* 0x000fca00000000ff */
[----:B------:R1:W-:Y:S01]  /*9ab0*/  @P2 STG.E.U16 desc[UR36][R4.64+0x12], R161 ;  /* 0x000012a104002986 */ /* 0x0003e2000c101524 */
[----:B------:R-:W-:Y:S05]  /*9ac0*/  @!P1 BRA `(.L_x_43) ;  /* 0x0000000000049947 */ /* 0x000fea0003800000 */
[----:B------:R2:W5:Y:S02]  /*9ad0*/  LDG.E.LTC128B.U16 R23, desc[UR36][R8.64+0x10] ;  /* 0x0000102408177981 */ /* 0x000564000c1e1520 */
.L_x_43:
[----:B------:R-:W-:Y:S05]  /*9ae0*/  BSYNC B1 ;  /* 0x0000000000017941 */ /* 0x000fea0003800000 */
.L_x_42:
        /* <DEDUP_REMOVED lines=10> */
.L_x_45:
[----:B------:R-:W-:Y:S05]  /*9b90*/  BSYNC B1 ;  /* 0x0000000000017941 */ /* 0x000fea0003800000 */
.L_x_44:
        /* <DEDUP_REMOVED lines=10> */
.L_x_47:
[----:B------:R-:W-:Y:S05]  /*9c40*/  BSYNC B1 ;  /* 0x0000000000017941 */ /* 0x000fea0003800000 */
.L_x_46:
        /* <DEDUP_REMOVED lines=10> */
.L_x_49:
[----:B------:R-:W-:Y:S05]  /*9cf0*/  BSYNC B1 ;  /* 0x0000000000017941 */ /* 0x000fea0003800000 */
.L_x_48:
        /* <DEDUP_REMOVED lines=10> */
.L_x_51:
[----:B------:R-:W-:Y:S05]  /*9da0*/  BSYNC B1 ;  /* 0x0000000000017941 */ /* 0x000fea0003800000 */
.L_x_50:
        /* <DEDUP_REMOVED lines=10> */
.L_x_53:
[----:B------:R-:W-:Y:S05]  /*9e50*/  BSYNC B1 ;  /* 0x0000000000017941 */ /* 0x000fea0003800000 */
.L_x_52:
        /* <DEDUP_REMOVED lines=10> */
.L_x_55:
[----:B------:R-:W-:Y:S05]  /*9f00*/  BSYNC B1 ;  /* 0x0000000000017941 */ /* 0x000fea0003800000 */
.L_x_54:
        /* <DEDUP_REMOVED lines=10> */
.L_x_57:
[----:B------:R-:W-:Y:S05]  /*9fb0*/  BSYNC B1 ;  /* 0x0000000000017941 */ /* 0x000fea0003800000 */
.L_x_56:
        /* <DEDUP_REMOVED lines=10> */
.L_x_59:
[----:B------:R-:W-:Y:S05]  /*a060*/  BSYNC B1 ;  /* 0x0000000000017941 */ /* 0x000fea0003800000 */
.L_x_58:
        /* <DEDUP_REMOVED lines=10> */
.L_x_61:
[----:B------:R-:W-:Y:S05]  /*a110*/  BSYNC B1 ;  /* 0x0000000000017941 */ /* 0x000fea0003800000 */
.L_x_60:
        /* <DEDUP_REMOVED lines=10> */
.L_x_63:
[----:B------:R-:W-:Y:S05]  /*a1c0*/  BSYNC B1 ;  /* 0x0000000000017941 */ /* 0x000fea0003800000 */
.L_x_62:
        /* <DEDUP_REMOVED lines=10> */
.L_x_65:
[----:B------:R-:W-:Y:S05]  /*a270*/  BSYNC B1 ;  /* 0x0000000000017941 */ /* 0x000fea0003800000 */
.L_x_64:
        /* <DEDUP_REMOVED lines=10> */
.L_x_67:
[----:B------:R-:W-:Y:S05]  /*a320*/  BSYNC B1 ;  /* 0x0000000000017941 */ /* 0x000fea0003800000 */
.L_x_66:
        /* <DEDUP_REMOVED lines=10> */
.L_x_69:
[----:B------:R-:W-:Y:S05]  /*a3d0*/  BSYNC B1 ;  /* 0x0000000000017941 */ /* 0x000fea0003800000 */
.L_x_68:
        /* <DEDUP_REMOVED lines=10> */
.L_x_71:
[----:B------:R-:W-:Y:S05]  /*a480*/  BSYNC B1 ;  /* 0x0000000000017941 */ /* 0x000fea0003800000 */
.L_x_70:
        /* <DEDUP_REMOVED lines=10> */
.L_x_73:
[----:B------:R-:W-:Y:S05]  /*a530*/  BSYNC B1 ;  /* 0x0000000000017941 */ /* 0x000fea0003800000 */
.L_x_72:
        /* <DEDUP_REMOVED lines=10> */
.L_x_75:
[----:B------:R-:W-:Y:S05]  /*a5e0*/  BSYNC B1 ;  /* 0x0000000000017941 */ /* 0x000fea0003800000 */
.L_x_74:
        /* <DEDUP_REMOVED lines=10> */
.L_x_77:
[----:B------:R-:W-:Y:S05]  /*a690*/  BSYNC B1 ;  /* 0x0000000000017941 */ /* 0x000fea0003800000 */
.L_x_76:
        /* <DEDUP_REMOVED lines=10> */
.L_x_79:
[----:B------:R-:W-:Y:S05]  /*a740*/  BSYNC B1 ;  /* 0x0000000000017941 */ /* 0x000fea0003800000 */
.L_x_78:
        /* <DEDUP_REMOVED lines=10> */
.L_x_81:
[----:B------:R-:W-:Y:S05]  /*a7f0*/  BSYNC B1 ;  /* 0x0000000000017941 */ /* 0x000fea0003800000 */
.L_x_80:
        /* <DEDUP_REMOVED lines=10> */
.L_x_83:
[----:B------:R-:W-:Y:S05]  /*a8a0*/  BSYNC B1 ;  /* 0x0000000000017941 */ /* 0x000fea0003800000 */
.L_x_82:
        /* <DEDUP_REMOVED lines=10> */
.L_x_85:
[----:B------:R-:W-:Y:S05]  /*a950*/  BSYNC B1 ;  /* 0x0000000000017941 */ /* 0x000fea0003800000 */
.L_x_84:
        /* <DEDUP_REMOVED lines=10> */
.L_x_87:
[----:B------:R-:W-:Y:S05]  /*aa00*/  BSYNC B1 ;  /* 0x0000000000017941 */ /* 0x000fea0003800000 */
.L_x_86:
        /* <DEDUP_REMOVED lines=10> */
.L_x_89:
[----:B------:R-:W-:Y:S05]  /*aab0*/  BSYNC B1 ;  /* 0x0000000000017941 */ /* 0x000fea0003800000 */
.L_x_88:
        /* <DEDUP_REMOVED lines=10> */
.L_x_91:
[----:B------:R-:W-:Y:S05]  /*ab60*/  BSYNC B1 ;  /* 0x0000000000017941 */ /* 0x000fea0003800000 */
.L_x_90:
        /* <DEDUP_REMOVED lines=10> */
.L_x_93:
[----:B------:R-:W-:Y:S05]  /*ac10*/  BSYNC B1 ;  /* 0x0000000000017941 */ /* 0x000fea0003800000 */
.L_x_92:
        /* <DEDUP_REMOVED lines=10> */
.L_x_95:
[----:B------:R-:W-:Y:S05]  /*acc0*/  BSYNC B1 ;  /* 0x0000000000017941 */ /* 0x000fea0003800000 */
.L_x_94:
        /* <DEDUP_REMOVED lines=10> */
.L_x_97:
[----:B------:R-:W-:Y:S05]  /*ad70*/  BSYNC B1 ;  /* 0x0000000000017941 */ /* 0x000fea0003800000 */
.L_x_96:
        /* <DEDUP_REMOVED lines=10> */
.L_x_99:
[----:B------:R-:W-:Y:S05]  /*ae20*/  BSYNC B1 ;  /* 0x0000000000017941 */ /* 0x000fea0003800000 */
.L_x_98:
        /* <DEDUP_REMOVED lines=10> */
.L_x_101:
[----:B------:R-:W-:Y:S05]  /*aed0*/  BSYNC B1 ;  /* 0x0000000000017941 */ /* 0x000fea0003800000 */
.L_x_100:
        /* <DEDUP_REMOVED lines=10> */
.L_x_103:
[----:B------:R-:W-:Y:S05]  /*af80*/  BSYNC B1 ;  /* 0x0000000000017941 */ /* 0x000fea0003800000 */
.L_x_102:
        /* <DEDUP_REMOVED lines=10> */
.L_x_105:
[----:B------:R-:W-:Y:S05]  /*b030*/  BSYNC B1 ;  /* 0x0000000000017941 */ /* 0x000fea0003800000 */
.L_x_104:
        /* <DEDUP_REMOVED lines=10> */
.L_x_107:
[----:B------:R-:W-:Y:S05]  /*b0e0*/  BSYNC B1 ;  /* 0x0000000000017941 */ /* 0x000fea0003800000 */
.L_x_106:
        /* <DEDUP_REMOVED lines=10> */
.L_x_109:
[----:B------:R-:W-:Y:S05]  /*b190*/  BSYNC B1 ;  /* 0x0000000000017941 */ /* 0x000fea0003800000 */
.L_x_108:
        /* <DEDUP_REMOVED lines=10> */
.L_x_111:
[----:B------:R-:W-:Y:S05]  /*b240*/  BSYNC B1 ;  /* 0x0000000000017941 */ /* 0x000fea0003800000 */
.L_x_110:
        /* <DEDUP_REMOVED lines=10> */
.L_x_113:
[----:B------:R-:W-:Y:S05]  /*b2f0*/  BSYNC B1 ;  /* 0x0000000000017941 */ /* 0x000fea0003800000 */
.L_x_112:
        /* <DEDUP_REMOVED lines=10> */
.L_x_115:
[----:B------:R-:W-:Y:S05]  /*b3a0*/  BSYNC B1 ;  /* 0x0000000000017941 */ /* 0x000fea0003800000 */
.L_x_114:
        /* <DEDUP_REMOVED lines=10> */
.L_x_117:
[----:B------:R-:W-:Y:S05]  /*b450*/  BSYNC B1 ;  /* 0x0000000000017941 */ /* 0x000fea0003800000 */
.L_x_116:
        /* <DEDUP_REMOVED lines=10> */
.L_x_119:
[----:B------:R-:W-:Y:S05]  /*b500*/  BSYNC B1 ;  /* 0x0000000000017941 */ /* 0x000fea0003800000 */
.L_x_118:
        /* <DEDUP_REMOVED lines=10> */
.L_x_121:
[----:B------:R-:W-:Y:S05]  /*b5b0*/  BSYNC B1 ;  /* 0x0000000000017941 */ /* 0x000fea0003800000 */
.L_x_120:
        /* <DEDUP_REMOVED lines=10> */
.L_x_123:
[----:B------:R-:W-:Y:S05]  /*b660*/  BSYNC B1 ;  /* 0x0000000000017941 */ /* 0x000fea0003800000 */
.L_x_122:
        /* <DEDUP_REMOVED lines=10> */
.L_x_125:
[----:B------:R-:W-:Y:S05]  /*b710*/  BSYNC B1 ;  /* 0x0000000000017941 */ /* 0x000fea0003800000 */
.L_x_124:
        /* <DEDUP_REMOVED lines=10> */
.L_x_127:
[----:B------:R-:W-:Y:S05]  /*b7c0*/  BSYNC B1 ;  /* 0x0000000000017941 */ /* 0x000fea0003800000 */
.L_x_126:
        /* <DEDUP_REMOVED lines=10> */
.L_x_129:
[----:B------:R-:W-:Y:S05]  /*b870*/  BSYNC B1 ;  /* 0x0000000000017941 */ /* 0x000fea0003800000 */
.L_x_128:
        /* <DEDUP_REMOVED lines=10> */
.L_x_131:
[----:B------:R-:W-:Y:S05]  /*b920*/  BSYNC B1 ;  /* 0x0000000000017941 */ /* 0x000fea0003800000 */
.L_x_130:
        /* <DEDUP_REMOVED lines=10> */
.L_x_133:
[----:B------:R-:W-:Y:S05]  /*b9d0*/  BSYNC B1 ;  /* 0x0000000000017941 */ /* 0x000fea0003800000 */
.L_x_132:
        /* <DEDUP_REMOVED lines=10> */
.L_x_135:
[----:B------:R-:W-:Y:S05]  /*ba80*/  BSYNC B1 ;  /* 0x0000000000017941 */ /* 0x000fea0003800000 */
.L_x_134:
        /* <DEDUP_REMOVED lines=10> */
.L_x_137:
[----:B------:R-:W-:Y:S05]  /*bb30*/  BSYNC B1 ;  /* 0x0000000000017941 */ /* 0x000fea0003800000 */
.L_x_136:
        /* <DEDUP_REMOVED lines=10> */
.L_x_139:
[----:B------:R-:W-:Y:S05]  /*bbe0*/  BSYNC B1 ;  /* 0x0000000000017941 */ /* 0x000fea0003800000 */
.L_x_138:
        /* <DEDUP_REMOVED lines=10> */
.L_x_141:
[----:B------:R-:W-:Y:S05]  /*bc90*/  BSYNC B1 ;  /* 0x0000000000017941 */ /* 0x000fea0003800000 */
.L_x_140:
        /* <DEDUP_REMOVED lines=10> */
.L_x_143:
[----:B------:R-:W-:Y:S05]  /*bd40*/  BSYNC B1 ;  /* 0x0000000000017941 */ /* 0x000fea0003800000 */
.L_x_142:
        /* <DEDUP_REMOVED lines=10> */
.L_x_145:
[----:B------:R-:W-:Y:S05]  /*bdf0*/  BSYNC B1 ;  /* 0x0000000000017941 */ /* 0x000fea0003800000 */
.L_x_144:
        /* <DEDUP_REMOVED lines=10> */
.L_x_147:
[----:B------:R-:W-:Y:S05]  /*bea0*/  BSYNC B1 ;  /* 0x0000000000017941 */ /* 0x000fea0003800000 */
.L_x_146:
        /* <DEDUP_REMOVED lines=10> */
.L_x_149:
[----:B------:R-:W-:Y:S05]  /*bf50*/  BSYNC B1 ;  /* 0x0000000000017941 */ /* 0x000fea0003800000 */
.L_x_148:
        /* <DEDUP_REMOVED lines=10> */
.L_x_151:
[----:B------:R-:W-:Y:S05]  /*c000*/  BSYNC B1 ;  /* 0x0000000000017941 */ /* 0x000fea0003800000 */
.L_x_150:
        /* <DEDUP_REMOVED lines=10> */
.L_x_153:
[----:B------:R-:W-:Y:S05]  /*c0b0*/  BSYNC B1 ;  /* 0x0000000000017941 */ /* 0x000fea0003800000 */
.L_x_152:
        /* <DEDUP_REMOVED lines=10> */
.L_x_155:
[----:B------:R-:W-:Y:S05]  /*c160*/  BSYNC B1 ;  /* 0x0000000000017941 */ /* 0x000fea0003800000 */
.L_x_154:
        /* <DEDUP_REMOVED lines=10> */
.L_x_157:
[----:B------:R-:W-:Y:S05]  /*c210*/  BSYNC B1 ;  /* 0x0000000000017941 */ /* 0x000fea0003800000 */
.L_x_156:
        /* <DEDUP_REMOVED lines=10> */
.L_x_159:
[----:B------:R-:W-:Y:S05]  /*c2c0*/  BSYNC B1 ;  /* 0x0000000000017941 */ /* 0x000fea0003800000 */
.L_x_158:
        /* <DEDUP_REMOVED lines=10> */
.L_x_161:
[----:B------:R-:W-:Y:S05]  /*c370*/  BSYNC B1 ;  /* 0x0000000000017941 */ /* 0x000fea0003800000 */
.L_x_160:
        /* <DEDUP_REMOVED lines=10> */
.L_x_163:
[----:B------:R-:W-:Y:S05]  /*c420*/  BSYNC B1 ;  /* 0x0000000000017941 */ /* 0x000fea0003800000 */
.L_x_162:
        /* <DEDUP_REMOVED lines=10> */
.L_x_165:
[----:B------:R-:W-:Y:S05]  /*c4d0*/  BSYNC B1 ;  /* 0x0000000000017941 */ /* 0x000fea0003800000 */
.L_x_164:
        /* <DEDUP_REMOVED lines=10> */
.L_x_167:
[----:B------:R-:W-:Y:S05]  /*c580*/  BSYNC B1 ;  /* 0x0000000000017941 */ /* 0x000fea0003800000 */
.L_x_166:
        /* <DEDUP_REMOVED lines=10> */
.L_x_169:
[----:B------:R-:W-:Y:S05]  /*c630*/  BSYNC B1 ;  /* 0x0000000000017941 */ /* 0x000fea0003800000 */
.L_x_168:
        /* <DEDUP_REMOVED lines=10> */
.L_x_171:
[----:B------:R-:W-:Y:S05]  /*c6e0*/  BSYNC B1 ;  /* 0x0000000000017941 */ /* 0x000fea0003800000 */
.L_x_170:
        /* <DEDUP_REMOVED lines=10> */
.L_x_173:
[----:B------:R-:W-:Y:S05]  /*c790*/  BSYNC B1 ;  /* 0x0000000000017941 */ /* 0x000fea0003800000 */
.L_x_172:
        /* <DEDUP_REMOVED lines=10> */
.L_x_175:
[----:B------:R-:W-:Y:S05]  /*c840*/  BSYNC B1 ;  /* 0x0000000000017941 */ /* 0x000fea0003800000 */
.L_x_174:
        /* <DEDUP_REMOVED lines=10> */
.L_x_177:
[----:B------:R-:W-:Y:S05]  /*c8f0*/  BSYNC B1 ;  /* 0x0000000000017941 */ /* 0x000fea0003800000 */
.L_x_176:
        /* <DEDUP_REMOVED lines=10> */
.L_x_179:
[----:B------:R-:W-:Y:S05]  /*c9a0*/  BSYNC B1 ;  /* 0x0000000000017941 */ /* 0x000fea0003800000 */
.L_x_178:
        /* <DEDUP_REMOVED lines=10> */
.L_x_181:
[----:B------:R-:W-:Y:S05]  /*ca50*/  BSYNC B1 ;  /* 0x0000000000017941 */ /* 0x000fea0003800000 */
.L_x_180:
        /* <DEDUP_REMOVED lines=10> */
.L_x_183:
[----:B------:R-:W-:Y:S05]  /*cb00*/  BSYNC B1 ;  /* 0x0000000000017941 */ /* 0x000fea0003800000 */
.L_x_182:
        /* <DEDUP_REMOVED lines=10> */
.L_x_185:
[----:B------:R-:W-:Y:S05]  /*cbb0*/  BSYNC B1 ;  /* 0x0000000000017941 */ /* 0x000fea0003800000 */
.L_x_184:
        /* <DEDUP_REMOVED lines=10> */
.L_x_187:
[----:B------:R-:W-:Y:S05]  /*cc60*/  BSYNC B1 ;  /* 0x0000000000017941 */ /* 0x000fea0003800000 */
.L_x_186:
        /* <DEDUP_REMOVED lines=10> */
.L_x_189:
[----:B------:R-:W-:Y:S05]  /*cd10*/  BSYNC B1 ;  /* 0x0000000000017941 */ /* 0x000fea0003800000 */
.L_x_188:
        /* <DEDUP_REMOVED lines=10> */
.L_x_191:
[----:B------:R-:W-:Y:S05]  /*cdc0*/  BSYNC B1 ;  /* 0x0000000000017941 */ /* 0x000fea0003800000 */
.L_x_190:
        /* <DEDUP_REMOVED lines=10> */
.L_x_193:
[----:B------:R-:W-:Y:S05]  /*ce70*/  BSYNC B1 ;  /* 0x0000000000017941 */ /* 0x000fea0003800000 */
.L_x_192:
        /* <DEDUP_REMOVED lines=10> */
.L_x_195:
[----:B------:R-:W-:Y:S05]  /*cf20*/  BSYNC B1 ;  /* 0x0000000000017941 */ /* 0x000fea0003800000 */
.L_x_194:
        /* <DEDUP_REMOVED lines=10> */
.L_x_197:
[----:B------:R-:W-:Y:S05]  /*cfd0*/  BSYNC B1 ;  /* 0x0000000000017941 */ /* 0x000fea0003800000 */
.L_x_196:
        /* <DEDUP_REMOVED lines=10> */
.L_x_199:
[----:B------:R-:W-:Y:S05]  /*d080*/  BSYNC B1 ;  /* 0x0000000000017941 */ /* 0x000fea0003800000 */
.L_x_198:
        /* <DEDUP_REMOVED lines=10> */
.L_x_201:
[----:B------:R-:W-:Y:S05]  /*d130*/  BSYNC B1 ;  /* 0x0000000000017941 */ /* 0x000fea0003800000 */
.L_x_200:
        /* <DEDUP_REMOVED lines=10> */
.L_x_203:
[----:B------:R-:W-:Y:S05]  /*d1e0*/  BSYNC B1 ;  /* 0x0000000000017941 */ /* 0x000fea0003800000 */
.L_x_202:
        /* <DEDUP_REMOVED lines=10> */
.L_x_205:
[----:B------:R-:W-:Y:S05]  /*d290*/  BSYNC B1 ;  /* 0x0000000000017941 */ /* 0x000fea0003800000 */
.L_x_204:
        /* <DEDUP_REMOVED lines=10> */
.L_x_207:
[----:B------:R-:W-:Y:S05]  /*d340*/  BSYNC B1 ;  /* 0x0000000000017941 */ /* 0x000fea0003800000 */
.L_x_206:
        /* <DEDUP_REMOVED lines=10> */
.L_x_209:
[----:B------:R-:W-:Y:S05]  /*d3f0*/  BSYNC B1 ;  /* 0x0000000000017941 */ /* 0x000fea0003800000 */
.L_x_208:
        /* <DEDUP_REMOVED lines=10> */
.L_x_211:
[----:B------:R-:W-:Y:S05]  /*d4a0*/  BSYNC B1 ;  /* 0x0000000000017941 */ /* 0x000fea0003800000 */
.L_x_210:
        /* <DEDUP_REMOVED lines=10> */
.L_x_213:
[----:B------:R-:W-:Y:S05]  /*d550*/  BSYNC B1 ;  /* 0x0000000000017941 */ /* 0x000fea0003800000 */
.L_x_212:
        /* <DEDUP_REMOVED lines=10> */
.L_x_215:
[----:B------:R-:W-:Y:S05]  /*d600*/  BSYNC B1 ;  /* 0x0000000000017941 */ /* 0x000fea0003800000 */
.L_x_214:
        /* <DEDUP_REMOVED lines=10> */
.L_x_217:
[----:B------:R-:W-:Y:S05]  /*d6b0*/  BSYNC B1 ;  /* 0x0000000000017941 */ /* 0x000fea0003800000 */
.L_x_216:
        /* <DEDUP_REMOVED lines=10> */
.L_x_219:
[----:B------:R-:W-:Y:S05]  /*d760*/  BSYNC B1 ;  /* 0x0000000000017941 */ /* 0x000fea0003800000 */
.L_x_218:
        /* <DEDUP_REMOVED lines=10> */
.L_x_221:
[----:B------:R-:W-:Y:S05]  /*d810*/  BSYNC B1 ;  /* 0x0000000000017941 */ /* 0x000fea0003800000 */
.L_x_220:
        /* <DEDUP_REMOVED lines=10> */
.L_x_223:
[----:B------:R-:W-:Y:S05]  /*d8c0*/  BSYNC B1 ;  /* 0x0000000000017941 */ /* 0x000fea0003800000 */
.L_x_222:
        /* <DEDUP_REMOVED lines=10> */
.L_x_225:
[----:B------:R-:W-:Y:S05]  /*d970*/  BSYNC B1 ;  /* 0x0000000000017941 */ /* 0x000fea0003800000 */
.L_x_224:
        /* <DEDUP_REMOVED lines=10> */
.L_x_227:
[----:B------:R-:W-:Y:S05]  /*da20*/  BSYNC B1 ;  /* 0x0000000000017941 */ /* 0x000fea0003800000 */
.L_x_226:
        /* <DEDUP_REMOVED lines=10> */
.L_x_229:
[----:B------:R-:W-:Y:S05]  /*dad0*/  BSYNC B1 ;  /* 0x0000000000017941 */ /* 0x000fea0003800000 */
.L_x_228:
        /* <DEDUP_REMOVED lines=10> */
.L_x_231:
[----:B------:R-:W-:Y:S05]  /*db80*/  BSYNC B1 ;  /* 0x0000000000017941 */ /* 0x000fea0003800000 */
.L_x_230:
        /* <DEDUP_REMOVED lines=10> */
.L_x_233:
[----:B------:R-:W-:Y:S05]  /*dc30*/  BSYNC B1 ;  /* 0x0000000000017941 */ /* 0x000fea0003800000 */
.L_x_232:
        /* <DEDUP_REMOVED lines=10> */
.L_x_235:
[----:B------:R-:W-:Y:S05]  /*dce0*/  BSYNC B1 ;  /* 0x0000000000017941 */ /* 0x000fea0003800000 */
.L_x_234:
        /* <DEDUP_REMOVED lines=10> */
.L_x_237:
[----:B------:R-:W-:Y:S05]  /*dd90*/  BSYNC B1 ;  /* 0x0000000000017941 */ /* 0x000fea0003800000 */
.L_x_236:
        /* <DEDUP_REMOVED lines=10> */
.L_x_239:
[----:B------:R-:W-:Y:S05]  /*de40*/  BSYNC B1 ;  /* 0x0000000000017941 */ /* 0x000fea0003800000 */
.L_x_238:
        /* <DEDUP_REMOVED lines=10> */
.L_x_241:
[----:B------:R-:W-:Y:S05]  /*def0*/  BSYNC B1 ;  /* 0x0000000000017941 */ /* 0x000fea0003800000 */
.L_x_240:
        /* <DEDUP_REMOVED lines=10> */
.L_x_243:
[----:B------:R-:W-:Y:S05]  /*dfa0*/  BSYNC B1 ;  /* 0x0000000000017941 */ /* 0x000fea0003800000 */
.L_x_242:
        /* <DEDUP_REMOVED lines=10> */
.L_x_245:
[----:B------:R-:W-:Y:S05]  /*e050*/  BSYNC B1 ;  /* 0x0000000000017941 */ /* 0x000fea0003800000 */
.L_x_244:
        /* <DEDUP_REMOVED lines=10> */
.L_x_247:
[----:B------:R-:W-:Y:S05]  /*e100*/  BSYNC B1 ;  /* 0x0000000000017941 */ /* 0x000fea0003800000 */
.L_x_246:
        /* <DEDUP_REMOVED lines=10> */
.L_x_249:
[----:B------:R-:W-:Y:S05]  /*e1b0*/  BSYNC B1 ;  /* 0x0000000000017941 */ /* 0x000fea0003800000 */
.L_x_248:
        /* <DEDUP_REMOVED lines=10> */
.L_x_251:
[----:B------:R-:W-:Y:S05]  /*e260*/  BSYNC B1 ;  /* 0x0000000000017941 */ /* 0x000fea0003800000 */
.L_x_250:
        /* <DEDUP_REMOVED lines=10> */
.L_x_253:
[----:B------:R-:W-:Y:S05]  /*e310*/  BSYNC B1 ;  /* 0x0000000000017941 */ /* 0x000fea0003800000 */
.L_x_252:
        /* <DEDUP_REMOVED lines=10> */
.L_x_255:
[----:B------:R-:W-:Y:S05]  /*e3c0*/  BSYNC B1 ;  /* 0x0000000000017941 */ /* 0x000fea0003800000 */
.L_x_254:
        /* <DEDUP_REMOVED lines=10> */
.L_x_257:
[----:B------:R-:W-:Y:S05]  /*e470*/  BSYNC B1 ;  /* 0x0000000000017941 */ /* 0x000fea0003800000 */
.L_x_256:
        /* <DEDUP_REMOVED lines=10> */
.L_x_259:
[----:B------:R-:W-:Y:S05]  /*e520*/  BSYNC B1 ;  /* 0x0000000000017941 */ /* 0x000fea0003800000 */
.L_x_258:
        /* <DEDUP_REMOVED lines=10> */
.L_x_261:
[----:B------:R-:W-:Y:S05]  /*e5d0*/  BSYNC B1 ;  /* 0x0000000000017941 */ /* 0x000fea0003800000 */
.L_x_260:
        /* <DEDUP_REMOVED lines=10> */
.L_x_263:
[----:B------:R-:W-:Y:S05]  /*e680*/  BSYNC B1 ;  /* 0x0000000000017941 */ /* 0x000fea0003800000 */
.L_x_262:
        /* <DEDUP_REMOVED lines=10> */
.L_x_265:
[----:B------:R-:W-:Y:S05]  /*e730*/  BSYNC B1 ;  /* 0x0000000000017941 */ /* 0x000fea0003800000 */
.L_x_264:
        /* <DEDUP_REMOVED lines=10> */
.L_x_267:
[----:B------:R-:W-:Y:S05]  /*e7e0*/  BSYNC B1 ;  /* 0x0000000000017941 */ /* 0x000fea0003800000 */
.L_x_266:
        /* <DEDUP_REMOVED lines=10> */
.L_x_269:
[----:B------:R-:W-:Y:S05]  /*e890*/  BSYNC B1 ;  /* 0x0000000000017941 */ /* 0x000fea0003800000 */
.L_x_268:
        /* <DEDUP_REMOVED lines=10> */
.L_x_271:
[----:B------:R-:W-:Y:S05]  /*e940*/  BSYNC B1 ;  /* 0x0000000000017941 */ /* 0x000fea0003800000 */
.L_x_270:
        /* <DEDUP_REMOVED lines=10> */
.L_x_273:
[----:B------:R-:W-:Y:S05]  /*e9f0*/  BSYNC B1 ;  /* 0x0000000000017941 */ /* 0x000fea0003800000 */
.L_x_272:
        /* <DEDUP_REMOVED lines=10> */
.L_x_275:
[----:B------:R-:W-:Y:S05]  /*eaa0*/  BSYNC B1 ;  /* 0x0000000000017941 */ /* 0x000fea0003800000 */
.L_x_274:
        /* <DEDUP_REMOVED lines=10> */
.L_x_277:
[----:B------:R-:W-:Y:S05]  /*eb50*/  BSYNC B1 ;  /* 0x0000000000017941 */ /* 0x000fea0003800000 */
.L_x_276:
        /* <DEDUP_REMOVED lines=10> */
.L_x_279:
[----:B------:R-:W-:Y:S05]  /*ec00*/  BSYNC B1 ;  /* 0x0000000000017941 */ /* 0x000fea0003800000 */
.L_x_278:
        /* <DEDUP_REMOVED lines=10> */
.L_x_281:
[----:B------:R-:W-:Y:S05]  /*ecb0*/  BSYNC B1 ;  /* 0x0000000000017941 */ /* 0x000fea0003800000 */
.L_x_280:
[----:B0-234-:R-:W2:Y:S01]  /*ecc0*/  LDL.LU R10, [R1+0x1f4] ;  /* 0x0001f400010a7983 */ /* 0x01dea20000300800 */
[----:B-----5:R-:W-:Y:S01]  /*ecd0*/  HADD2.F32 R11, -RZ, R23.H0_H0 ;  /* 0x20000017ff0b7230 */ /* 0x020fe20000004100 */
        /* <DEDUP_REMOVED lines=8> */
.L_x_283:
[----:B------:R-:W-:Y:S05]  /*ed60*/  BSYNC B1 ;  /* 0x0000000000017941 */ /* 0x000fea0003800000 */
.L_x_282:
[----:B------:R-:W3:Y:S01]  /*ed70*/  LDL.LU R10, [R1+0x1f8] ;  /* 0x0001f800010a7983 */ /* 0x000ee20000300800 */
[----:B0----5:R-:W-:Y:S01]  /*ed80*/  HADD2.F32 R11, -RZ, R23.H0_H0 ;  /* 0x20000017ff0b7230 */ /* 0x021fe20000004100 */
[----:B------:R-:W-:Y:S01]  /*ed90*/  ISETP.GT.AND P1, PT, R0, 0xf9, P0 ;  /* 0x000000f90000780c */ /* 0x000fe20000724270 */
[----:B------:R-:W-:Y:S01]  /*eda0*/  BSSY B1, `(.L_x_284) ;  /* 0x000000a000017945 */ /* 0x000fe20003800000 */
[----:B------:R-:W-:Y:S02]  /*edb0*/  IADD3 R169, P0, R3, 0x80, RZ ;  /* 0x0000008003a97810 */ /* 0x000fe40007f1e0ff */
[----:B------:R-:W-:-:S04]  /*edc0*/  FMUL R11, R11, R16 ;  /* 0x000000100b0b7220 */ /* 0x000fc80000400000 */
[----:B---3--:R-:W-:-:S05]  /*edd0*/  FFMA R11, R10, R2, R11 ;  /* 0x000000020a0b7223 */ /* 0x008fca000000000b */
[----:B------:R-:W-:-:S04]  /*ede0*/  F2FP.F16.F32.PACK_AB R11, RZ, R11 ;  /* 0x0000000bff0b723e */ /* 0x000fc800000000ff */
[----:B------:R-:W-:Y:S01]  /*edf0*/  PRMT R3, R11, 0x7610, R3 ;  /* 0x000076100b037816 */ /* 0x000fe20000000003 */
[----:B------:R-:W-:-:S04]  /*ee00*/  IMAD.X R11, RZ, RZ, UR7, P0 ;  /* 0x00000007ff0b7e24 */ /* 0x000fc800080e06ff */
[----:B------:R0:W-:Y:S01]  /*ee10*/  @P2 STG.E.U16 desc[UR36][R6.64+0x1f0], R3 ;  /* 0x0001f00306002986 */ /* 0x0001e2000c101524 */
[----:B------:R-:W-:Y:S05]  /*ee20*/  @!P1 BRA `(.L_x_285) ;  /* 0x0000000000049947 */ /* 0x000fea0003800000 */
[----:B------:R3:W5:Y:S02]  /*ee30*/  LDG.E.LTC128B.U16 R23, desc[UR36][R8.64+0x1f2] ;  /* 0x0001f22408177981 */ /* 0x000764000c1e1520 */
.L_x_285:
[----:B------:R-:W-:Y:S05]  /*ee40*/  BSYNC B1 ;  /* 0x0000000000017941 */ /* 0x000fea0003800000 */
.L_x_284:
[----:B------:R-:W4:Y:S01]  /*ee50*/  LDL.LU R10, [R1+0x1fc] ;  /* 0x0001fc00010a7983 */ /* 0x000f220000300800 */
[----:B0----5:R-:W-:Y:S01]  /*ee60*/  HADD2.F32 R3, -RZ, R23.H0_H0 ;  /* 0x20000017ff037230 */ /* 0x021fe20000004100 */
[----:B------:R-:W-:Y:S01]  /*ee70*/  ISETP.GT.AND P0, PT, R153, 0x80, PT ;  /* 0x000000809900780c */ /* 0x000fe20003f04270 */
[----:B--23--:R-:W-:-:S03]  /*ee80*/  IMAD R8, R11, R14, RZ ;  /* 0x0000000e0b087224 */ /* 0x00cfc600078e02ff */
[----:B------:R-:W-:Y:S01]  /*ee90*/  FMUL R3, R3, R16 ;  /* 0x0000001003037220 */ /* 0x000fe20000400000 */
[C---:B------:R-:W-:Y:S01]  /*eea0*/  IMAD R167, R169.reuse, R15, R8 ;  /* 0x0000000fa9a77224 */ /* 0x040fe200078e0208 */
[----:B------:R-:W-:Y:S01]  /*eeb0*/  ISETP.GT.AND P3, PT, R0, RZ, P0 ;  /* 0x000000ff0000720c */ /* 0x000fe20000764270 */
[----:B------:R-:W-:-:S04]  /*eec0*/  IMAD.WIDE.U32 R8, R169, R14, R20 ;  /* 0x0000000ea9087225 */ /* 0x000fc800078e0014 */
[----:B------:R-:W-:Y:S02]  /*eed0*/  IMAD.IADD R9, R9, 0x1, R167 ;  /* 0x0000000109097824 */ /* 0x000fe400078e02a7 */
[----:B----4-:R-:W-:Y:S01]  /*eee0*/  FFMA R3, R10, R2, R3 ;  /* 0x000000020a037223 */ /* 0x010fe20000000003 */
[----:B------:R-:W-:-:S04]  /*eef0*/  LEA R10, P2, R8, R12, 0x1 ;  /* 0x0000000c080a7211 */ /* 0x000fc800078408ff */
[----:B------:R-:W-:Y:S02]  /*ef00*/  F2FP.F16.F32.PACK_AB R3, RZ, R3 ;  /* 0x00000003ff03723e */ /* 0x000fe400000000ff */
[--C-:B------:R-:W-:Y:S02]  /*ef10*/  LEA.HI.X R11, R8, R13, R9.reuse, 0x1, P2 ;  /* 0x0000000d080b7211 */ /* 0x100fe400010f0c09 */
[----:B------:R-:W-:-:S05]  /*ef20*/  PRMT R9, R3, 0x7610, R9 ;  /* 0x0000761003097816 */ /* 0x000fca0000000009 */
[----:B------:R0:W-:Y:S04]  /*ef30*/  @P1 STG.E.U16 desc[UR36][R6.64+0x1f2], R9 ;  /* 0x0001f20906001986 */ /* 0x0001e8000c101524 */
[----:B------:R-:W2:Y:S01]  /*ef40*/  @P3 LDG.E.LTC128B.U16 R23, desc[UR36][R10.64] ;  /* 0x000000240a173981 */ /* 0x000ea2000c1e1520 */
[----:B-1----:R-:W-:Y:S01]  /*ef50*/  IMAD.U32 R161, RZ, RZ, UR8 ;  /* 0x00000008ffa17e24 */ /* 0x002fe2000f8e00ff */
[----:B------:R-:W-:Y:S01]  /*ef60*/  MOV R164, UR9 ;  /* 0x0000000900a47c02 */ /* 0x000fe20008000f00 */
[----:B------:R-:W-:Y:S01]  /*ef70*/  IMAD.U32 R165, RZ, RZ, UR8 ;  /* 0x00000008ffa57e24 */ /* 0x000fe2000f8e00ff */
[----:B------:R-:W-:Y:S01]  /*ef80*/  ISETP.GT.AND P2, PT, R0, 0x1, P0 ;  /* 0x000000010000780c */ /* 0x000fe20000744270 */
[----:B------:R-:W-:Y:S01]  /*ef90*/  IMAD.SHL.U32 R161, R161, 0x100, RZ ;  /* 0x00000100a1a17824 */ /* 0x000fe200078e00ff */
[----:B------:R-:W-:Y:S01]  /*efa0*/  BSSY B1, `(.L_x_286) ;  /* 0x0000011000017945 */ /* 0x000fe20003800000 */
[----:B0-----:R-:W-:Y:S01]  /*efb0*/  IMAD.WIDE.U32 R8, R169, R14, R18 ;  /* 0x0000000ea9087225 */ /* 0x001fe200078e0012 */
[----:B------:R-:W-:-:S04]  /*efc0*/  SHF.L.U64.HI R165, R165, 0x8, R164 ;  /* 0x00000008a5a57819 */ /* 0x000fc800000102a4 */
[----:B------:R-:W-:-:S03]  /*efd0*/  IADD3 R9, R167, R9, RZ ;  /* 0x00000009a7097210 */ /* 0x000fc60007ffe0ff */
[----:B------:R-:W-:Y:S01]  /*efe0*/  IMAD.WIDE.U32 R162, R22, UR43, R8 ;  /* 0x0000002b16a27c25 */ /* 0x000fe2000f8e0008 */
[----:B------:R-:W-:-:S03]  /*eff0*/  IADD3 R8, P1, R161, R4, RZ ;  /* 0x00000004a1087210 */ /* 0x000fc60007f3e0ff */
[----:B------:R-:W-:Y:S01]  /*f000*/  IMAD.IADD R7, R159, 0x1, R163 ;  /* 0x000000019f077824 */ /* 0x000fe200078e02a3 */
[----:B------:R-:W-:Y:S02]  /*f010*/  IADD3.X R9, R165, R5, RZ, P1, !PT ;  /* 0x00000005a5097210 */ /* 0x000fe40000ffe4ff */
[----:B------:R-:W-:-:S04]  /*f020*/  LEA R6, P4, R162, R12, 0x1 ;  /* 0x0000000ca2067211 */ /* 0x000fc800078808ff */
[----:B------:R-:W-:Y:S01]  /*f030*/  LEA.HI.X R7, R162, R13, R7, 0x1, P4 ;  /* 0x0000000da2077211 */ /* 0x000fe200020f0c07 */
[----:B--2---:R-:W-:-:S05]  /*f040*/  HADD2.F32 R3, -RZ, R23.H0_H0 ;  /* 0x20000017ff037230 */ /* 0x004fca0000004100 */
[----:B------:R-:W-:-:S04]  /*f050*/  FMUL R3, R3, R16 ;  /* 0x0000001003037220 */ /* 0x000fc80000400000 */
[----:B------:R-:W-:-:S05]  /*f060*/  FFMA R3, R24, R2, R3 ;  /* 0x0000000218037223 */ /* 0x000fca0000000003 */
[----:B------:R-:W-:-:S05]  /*f070*/  F2FP.F16.F32.PACK_AB R3, RZ, R3 ;  /* 0x00000003ff03723e */ /* 0x000fca00000000ff */
[----:B------:R0:W-:Y:S01]  /*f080*/  @P3 STG.E.U16 desc[UR36][R8.64], R3 ;  /* 0x0000000308003986 */ /* 0x0001e2000c101524 */
[----:B------:R-:W-:Y:S05]  /*f090*/  @!P2 BRA `(.L_x_287) ;  /* 0x000000000004a947 */ /* 0x000fea0003800000 */
[----:B------:R1:W5:Y:S02]  /*f0a0*/  LDG.E.LTC128B.U16 R23, desc[UR36][R6.64+0x2] ;  /* 0x0000022406177981 */ /* 0x000364000c1e1520 */
.L_x_287:
[----:B------:R-:W-:Y:S05]  /*f0b0*/  BSYNC B1 ;  /* 0x0000000000017941 */ /* 0x000fea0003800000 */
.L_x_286:
[----:B0----5:R-:W-:Y:S01]  /*f0c0*/  HADD2.F32 R3, -RZ, R23.H0_H0 ;  /* 0x20000017ff037230 */ /* 0x021fe20000004100 */
[----:B------:R-:W-:Y:S01]  /*f0d0*/  ISETP.GT.AND P1, PT, R153, 0x88, PT ;  /* 0x000000889900780c */ /* 0x000fe20003f24270 */
[----:B------:R-:W-:Y:S01]  /*f0e0*/  IMAD.WIDE.U32 R14, R169, R14, R156 ;  /* 0x0000000ea90e7225 */ /* 0x000fe200078e009c */
[----:B------:R-:W-:Y:S03]  /*f0f0*/  BSSY B1, `(.L_x_288) ;  /* 0x0000010000017945 */ /* 0x000fe60003800000 */
[----:B------:R-:W-:Y:S01]  /*f100*/  FMUL R10, R3, R16 ;  /* 0x00000010030a7220 */ /* 0x000fe20000400000 */
[----:B------:R-:W-:Y:S01]  /*f110*/  IMAD.IADD R167, R167, 0x1, R15 ;  /* 0x00000001a7a77824 */ /* 0x000fe200078e020f */
[----:B------:R-:W-:Y:S02]  /*f120*/  IADD3 R154, P5, R154, R14, RZ ;  /* 0x0000000e9a9a7210 */ /* 0x000fe40007fbe0ff */
[----:B------:R-:W-:Y:S01]  /*f130*/  FFMA R10, R25, R2, R10 ;  /* 0x00000002190a7223 */ /* 0x000fe2000000000a */
[----:B------:R-:W-:-:S02]  /*f140*/  ISETP.GT.AND P3, PT, R0, RZ, P1 ;  /* 0x000000ff0000720c */ /* 0x000fc40000f64270 */
[--C-:B------:R-:W-:Y:S01]  /*f150*/  IMAD.X R20, R167, 0x1, R21.reuse, P5 ;  /* 0x00000001a7147824 */ /* 0x100fe200028e0615 */
[----:B------:R-:W-:Y:S02]  /*f160*/  IADD3 R14, P4, R18, R14, RZ ;  /* 0x0000000e120e7210 */ /* 0x000fe40007f9e0ff */
[----:B------:R-:W-:Y:S02]  /*f170*/  F2FP.F16.F32.PACK_AB R3, RZ, R10 ;  /* 0x0000000aff03723e */ /* 0x000fe400000000ff */
[C---:B------:R-:W-:Y:S02]  /*f180*/  LEA R10, P5, R154.reuse, R12, 0x1 ;  /* 0x0000000c9a0a7211 */ /* 0x040fe400078a08ff */
[----:B------:R-:W-:Y:S02]  /*f190*/  PRMT R21, R3, 0x7610, R21 ;  /* 0x0000761003157816 */ /* 0x000fe40000000015 */
[----:B------:R-:W-:Y:S02]  /*f1a0*/  LEA.HI.X R11, R154, R13, R20, 0x1, P5 ;  /* 0x0000000d9a0b7211 */ /* 0x000fe400028f0c14 */
[----:B------:R-:W-:Y:S01]  /*f1b0*/  PRMT R3, R23, 0x7610, R3 ;  /* 0x0000761017037816 */ /* 0x000fe20000000003 */
[----:B------:R0:W-:Y:S01]  /*f1c0*/  @P2 STG.E.U16 desc[UR36][R8.64+0x2], R21 ;  /* 0x0000021508002986 */ /* 0x0001e2000c101524 */
[----:B------:R-:W-:Y:S05]  /*f1d0*/  @!P3 BRA `(.L_x_289) ;  /* 0x000000000004b947 */ /* 0x000fea0003800000 */
[----:B------:R2:W5:Y:S02]  /*f1e0*/  LDG.E.LTC128B.U16 R3, desc[UR36][R10.64] ;  /* 0x000000240a037981 */ /* 0x000564000c1e1520 */
.L_x_289:
[----:B------:R-:W-:Y:S05]  /*f1f0*/  BSYNC B1 ;  /* 0x0000000000017941 */ /* 0x000fea0003800000 */
.L_x_288:
[----:B--2--5:R-:W-:Y:S01]  /*f200*/  HADD2.F32 R11, -RZ, R3.H0_H0 ;  /* 0x20000003ff0b7230 */ /* 0x024fe20000004100 */
[----:B------:R-:W-:Y:S01]  /*f210*/  IADD3.X R15, R19, R167, RZ, P4, !PT ;  /* 0x000000a7130f7210 */ /* 0x000fe200027fe4ff */
[----:B------:R-:W-:Y:S01]  /*f220*/  BSSY B1, `(.L_x_290) ;  /* 0x000000e000017945 */ /* 0x000fe20003800000 */
[----:B------:R-:W-:Y:S02]  /*f230*/  IADD3 R10, P4, R8, R160, RZ ;  /* 0x000000a0080a7210 */ /* 0x000fe40007f9e0ff */
[----:B------:R-:W-:Y:S01]  /*f240*/  FMUL R11, R11, R16 ;  /* 0x000000100b0b7220 */ /* 0x000fe20000400000 */
[----:B------:R-:W-:Y:S01]  /*f250*/  IMAD.WIDE.U32 R22, R22, UR43, R14 ;  /* 0x0000002b16167c25 */ /* 0x000fe2000f8e000e */
[----:B------:R-:W-:-:S03]  /*f260*/  ISETP.GT.AND P2, PT, R0, 0x1, P1 ;  /* 0x000000010000780c */ /* 0x000fc60000f44270 */
[----:B------:R-:W-:Y:S01]  /*f270*/  FFMA R11, R26, R2, R11 ;  /* 0x000000021a0b7223 */ /* 0x000fe2000000000b */
[----:B------:R-:W-:Y:S01]  /*f280*/  IMAD.IADD R159, R159, 0x1, R23 ;  /* 0x000000019f9f7824 */ /* 0x000fe200078e0217 */
[----:B------:R-:W-:-:S03]  /*f290*/  LEA R12, P5, R22, R12, 0x1 ;  /* 0x0000000c160c7211 */ /* 0x000fc600078a08ff */
[----:B------:R-:W-:Y:S01]  /*f2a0*/  F2FP.F16.F32.PACK_AB R14, RZ, R11 ;  /* 0x0000000bff0e723e */ /* 0x000fe200000000ff */
[----:B------:R-:W-:Y:S01]  /*f2b0*/  IMAD.X R11, R9, 0x1, R158, P4 ;  /* 0x00000001090b7824 */ /* 0x000fe200020e069e */
[----:B------:R-:W-:-:S04]  /*f2c0*/  LEA.HI.X R13, R22, R13, R159, 0x1, P5 ;  /* 0x0000000d160d7211 */ /* 0x000fc800028f0c9f */
[----:B------:R2:W-:Y:S01]  /*f2d0*/  @P3 STG.E.U16 desc[UR36][R10.64], R14 ;  /* 0x0000000e0a003986 */ /* 0x0005e2000c101524 */
[----:B------:R-:W-:Y:S05]  /*f2e0*/  @!P2 BRA `(.L_x_291) ;  /* 0x000000000004a947 */ /* 0x000fea0003800000 */
[----:B------:R3:W5:Y:S02]  /*f2f0*/  LDG.E.LTC128B.U16 R3, desc[UR36][R12.64+0x2] ;  /* 0x000002240c037981 */ /* 0x000764000c1e1520 */
.L_x_291:
[----:B------:R-:W-:Y:S05]  /*f300*/  BSYNC B1 ;  /* 0x0000000000017941 */ /* 0x000fea0003800000 */
.L_x_290:
[----:B-----5:R-:W-:Y:S01]  /*f310*/  HADD2.F32 R15, -RZ, R3.H0_H0 ;  /* 0x20000003ff0f7230 */ /* 0x020fe20000004100 */
[----:B------:R-:W-:Y:S01]  /*f320*/  ISETP.GT.AND P3, PT, R0, 0x8, P0 ;  /* 0x000000080000780c */ /* 0x000fe20000764270 */
[----:B------:R-:W-:Y:S03]  /*f330*/  BSSY B1, `(.L_x_292) ;  /* 0x0000007000017945 */ /* 0x000fe60003800000 */
[----:B--2---:R-:W-:-:S04]  /*f340*/  FMUL R14, R15, R16 ;  /* 0x000000100f0e7220 */ /* 0x004fc80000400000 */
[----:B------:R-:W-:-:S05]  /*f350*/  FFMA R14, R27, R2, R14 ;  /* 0x000000021b0e7223 */ /* 0x000fca000000000e */
[----:B------:R-:W-:-:S05]  /*f360*/  F2FP.F16.F32.PACK_AB R14, RZ, R14 ;  /* 0x0000000eff0e723e */ /* 0x000fca00000000ff */
[----:B------:R2:W-:Y:S01]  /*f370*/  @P2 STG.E.U16 desc[UR36][R10.64+0x2], R14 ;  /* 0x0000020e0a002986 */ /* 0x0005e2000c101524 */
[----:B------:R-:W-:Y:S05]  /*f380*/  @!P3 BRA `(.L_x_293) ;  /* 0x000000000004b947 */ /* 0x000fea0003800000 */
[----:B------:R4:W5:Y:S02]  /*f390*/  LDG.E.LTC128B.U16 R3, desc[UR36][R6.64+0x10] ;  /* 0x0000102406037981 */ /* 0x000964000c1e1520 */
.L_x_293:
[----:B------:R-:W-:Y:S05]  /*f3a0*/  BSYNC B1 ;  /* 0x0000000000017941 */ /* 0x000fea0003800000 */
.L_x_292:
[----:B--2--5:R-:W-:Y:S01]  /*f3b0*/  HADD2.F32 R11, -RZ, R3.H0_H0 ;  /* 0x20000003ff0b7230 */ /* 0x024fe20000004100 */
[----:B------:R-:W-:Y:S01]  /*f3c0*/  ISETP.GT.AND P2, PT, R0, 0x9, P0 ;  /* 0x000000090000780c */ /* 0x000fe20000744270 */
[----:B------:R-:W-:Y:S03]  /*f3d0*/  BSSY B1, `(.L_x_294) ;  /* 0x0000007000017945 */ /* 0x000fe60003800000 */
[----:B------:R-:W-:-:S04]  /*f3e0*/  FMUL R11, R11, R16 ;  /* 0x000000100b0b7220 */ /* 0x000fc80000400000 */
[----:B------:R-:W-:-:S05]  /*f3f0*/  FFMA R11, R28, R2, R11 ;  /* 0x000000021c0b7223 */ /* 0x000fca000000000b */
[----:B------:R-:W-:-:S05]  /*f400*/  F2FP.F16.F32.PACK_AB R11, RZ, R11 ;  /* 0x0000000bff0b723e */ /* 0x000fca00000000ff */
[----:B------:R2:W-:Y:S01]  /*f410*/  @P3 STG.E.U16 desc[UR36][R8.64+0x10], R11 ;  /* 0x0000100b08003986 */ /* 0x0005e2000c101524 */
[----:B------:R-:W-:Y:S05]  /*f420*/  @!P2 BRA `(.L_x_295) ;  /* 0x000000000004a947 */ /* 0x000fea0003800000 */
[----:B------:R0:W5:Y:S02]  /*f430*/  LDG.E.LTC128B.U16 R3, desc[UR36][R6.64+0x12] ;  /* 0x0000122406037981 */ /* 0x000164000c1e1520 */
.L_x_295:
[----:B------:R-:W-:Y:S05]  /*f440*/  BSYNC B1 ;  /* 0x0000000000017941 */ /* 0x000fea0003800000 */
.L_x_294:
        /* <DEDUP_REMOVED lines=9> */
.L_x_297:
[----:B------:R-:W-:Y:S05]  /*f4e0*/  BSYNC B1 ;  /* 0x0000000000017941 */ /* 0x000fea0003800000 */
.L_x_296:
[----:B-----5:R-:W-:Y:S01]  /*f4f0*/  HADD2.F32 R11, -RZ, R3.H0_H0 ;  /* 0x20000003ff0b7230 */ /* 0x020fe20000004100 */
[----:B--2---:R-:W-:Y:S01]  /*f500*/  IADD3 R10, P3, R160, R8, RZ ;  /* 0x00000008a00a7210 */ /* 0x004fe20007f7e0ff */
[----:B------:R-:W-:Y:S01]  /*f510*/  BSSY B1, `(.L_x_298) ;  /* 0x0000009000017945 */ /* 0x000fe20003800000 */
[----:B------:R-:W-:Y:S02]  /*f520*/  ISETP.GT.AND P2, PT, R0, 0x9, P1 ;  /* 0x000000090000780c */ /* 0x000fe40000f44270 */
[----:B------:R-:W-:-:S04]  /*f530*/  FMUL R11, R11, R16 ;  /* 0x000000100b0b7220 */ /* 0x000fc80000400000 */
[----:B------:R-:W-:-:S05]  /*f540*/  FFMA R11, R30, R2, R11 ;  /* 0x000000021e0b7223 */ /* 0x000fca000000000b */
[----:B------:R-:W-:Y:S02]  /*f550*/  F2FP.F16.F32.PACK_AB R14, RZ, R11 ;  /* 0x0000000bff0e723e */ /* 0x000fe400000000ff */
[----:B------:R-:W-:-:S05]  /*f560*/  IADD3.X R11, R158, R9, RZ, P3, !PT ;  /* 0x000000099e0b7210 */ /* 0x000fca0001ffe4ff */
[----:B------:R2:W-:Y:S01]  /*f570*/  @P4 STG.E.U16 desc[UR36][R10.64+0x10], R14 ;  /* 0x0000100e0a004986 */ /* 0x0005e2000c101524 */
[----:B------:R-:W-:Y:S05]  /*f580*/  @!P2 BRA `(.L_x_299) ;  /* 0x000000000004a947 */ /* 0x000fea0003800000 */
[----:B------:R0:W5:Y:S02]  /*f590*/  LDG.E.LTC128B.U16 R3, desc[UR36][R12.64+0x12] ;  /* 0x000012240c037981 */ /* 0x000164000c1e1520 */
.L_x_299:
[----:B------:R-:W-:Y:S05]  /*f5a0*/  BSYNC B1 ;  /* 0x0000000000017941 */ /* 0x000fea0003800000 */
.L_x_298:
[----:B--2--5:R-:W-:Y:S01]  /*f5b0*/  HADD2.F32 R11, -RZ, R3.H0_H0 ;  /* 0x20000003ff0b7230 */ /* 0x024fe20000004100 */
[----:B------:R-:W-:Y:S01]  /*f5c0*/  IADD3 R160, P4, P5, R160, R4, R161 ;  /* 0x00000004a0a07210 */ /* 0x000fe20007d9e0a1 */
[----:B------:R-:W-:Y:S01]  /*f5d0*/  BSSY B1, `(.L_x_300) ;  /* 0x0000009000017945 */ /* 0x000fe20003800000 */
[----:B------:R-:W-:Y:S02]  /*f5e0*/  ISETP.GT.AND P3, PT, R0, 0x10, P0 ;  /* 0x000000100000780c */ /* 0x000fe40000764270 */
[----:B------:R-:W-:Y:S01]  /*f5f0*/  FMUL R10, R11, R16 ;  /* 0x000000100b0a7220 */ /* 0x000fe20000400000 */
[----:B------:R-:W-:-:S03]  /*f600*/  IADD3.X R161, R158, R5, R165, P4, P5 ;  /* 0x000000059ea17210 */ /* 0x000fc600027ea4a5 */
[----:B------:R-:W-:-:S05]  /*f610*/  FFMA R10, R31, R2, R10 ;  /* 0x000000021f0a7223 */ /* 0x000fca000000000a */
[----:B------:R-:W-:-:S05]  /*f620*/  F2FP.F16.F32.PACK_AB R10, RZ, R10 ;  /* 0x0000000aff0a723e */ /* 0x000fca00000000ff */
[----:B------:R2:W-:Y:S01]  /*f630*/  @P2 STG.E.U16 desc[UR36][R160.64+0x12], R10 ;  /* 0x0000120aa0002986 */ /* 0x0005e2000c101524 */
[----:B------:R-:W-:Y:S05]  /*f640*/  @!P3 BRA `(.L_x_301) ;  /* 0x000000000004b947 */ /* 0x000fea0003800000 */
[----:B------:R0:W5:Y:S02]  /*f650*/  LDG.E.LTC128B.U16 R3, desc[UR36][R6.64+0x20] ;  /* 0x0000202406037981 */ /* 0x000164000c1e1520 */
.L_x_301:
[----:B------:R-:W-:Y:S05]  /*f660*/  BSYNC B1 ;  /* 0x0000000000017941 */ /* 0x000fea0003800000 */
.L_x_300:
[----:B-----5:R-:W-:Y:S01]  /*f670*/  HADD2.F32 R5, -RZ, R3.H0_H0 ;  /* 0x20000003ff057230 */ /* 0x020fe20000004100 */
        /* <DEDUP_REMOVED lines=8> */
.L_x_303:
[----:B------:R-:W-:Y:S05]  /*f700*/  BSYNC B1 ;  /* 0x0000000000017941 */ /* 0x000fea0003800000 */
.L_x_302:
[----:B0----5:R-:W-:Y:S01]  /*f710*/  HADD2.F32 R5, -RZ, R3.H0_H0 ;  /* 0x20000003ff057230 */ /* 0x021fe20000004100 */
        /* <DEDUP_REMOVED lines=8> */
.L_x_305:
[----:B------:R-:W-:Y:S05]  /*f7a0*/  BSYNC B1 ;  /* 0x0000000000017941 */ /* 0x000fea0003800000 */
.L_x_304:
[----:B-----5:R-:W-:Y:S01]  /*f7b0*/  HADD2.F32 R5, -RZ, R3.H0_H0 ;  /* 0x20000003ff057230 */ /* 0x020fe20000004100 */
[----:B------:R-:W-:Y:S01]  /*f7c0*/  ISETP.GT.AND P2, PT, R0, 0x11, P1 ;  /* 0x000000110000780c */ /* 0x000fe20000f44270 */
[----:B0-----:R-:W-:Y:S01]  /*f7d0*/  @P3 IMAD.MOV.U32 R4, RZ, RZ, R160 ;  /* 0x000000ffff043224 */ /* 0x001fe200078e00a0 */
[----:B------:R-:W-:Y:S02]  /*f7e0*/  BSSY B1, `(.L_x_306) ;  /* 0x0000009000017945 */ /* 0x000fe40003800000 */
[----:B------:R-:W-:-:S04]  /*f7f0*/  FMUL R5, R5, R16 ;  /* 0x0000001005057220 */ /* 0x000fc80000400000 */
[----:B------:R-:W-:-:S05]  /*f800*/  FFMA R5, R34, R2, R5 ;  /* 0x0000000222057223 */ /* 0x000fca0000000005 */
[----:B------:R-:W-:-:S04]  /*f810*/  F2FP.F16.F32.PACK_AB R5, RZ, R5 ;  /* 0x00000005ff05723e */ /* 0x000fc800000000ff */
[----:B--2---:R-:W-:Y:S01]  /*f820*/  PRMT R10, R5, 0x7610, R10 ;  /* 0x00007610050a7816 */ /* 0x004fe2000000000a */
[----:B------:R-:W-:-:S05]  /*f830*/  @P3 IMAD.MOV.U32 R5, RZ, RZ, R161 ;  /* 0x000000ffff053224 */ /* 0x000fca00078e00a1 */
[----:B------:R0:W-:Y:S01]  /*f840*/  @P3 STG.E.U16 desc[UR36][R4.64+0x20], R10 ;  /* 0x0000200a04003986 */ /* 0x0001e2000c101524 */
[----:B------:R-:W-:Y:S05]  /*f850*/  @!P2 BRA `(.L_x_307) ;  /* 0x000000000004a947 */ /* 0x000fea0003800000 */
[----:B------:R2:W5:Y:S02]  /*f860*/  LDG.E.LTC128B.U16 R3, desc[UR36][R12.64+0x22] ;  /* 0x000022240c037981 */ /* 0x000564000c1e1520 */
.L_x_307:
[----:B------:R-:W-:Y:S05]  /*f870*/  BSYNC B1 ;  /* 0x0000000000017941 */ /* 0x000fea0003800000 */
.L_x_306:
[----:B0----5:R-:W-:Y:S01]  /*f880*/  HADD2.F32 R5, -RZ, R3.H0_H0 ;  /* 0x20000003ff057230 */ /* 0x021fe20000004100 */
[----:B------:R-:W-:Y:S01]  /*f890*/  ISETP.GT.AND P3, PT, R0, 0x18, P0 ;  /* 0x000000180000780c */ /* 0x000fe20000764270 */
[----:B------:R-:W-:Y:S03]  /*f8a0*/  BSSY B1, `(.L_x_308) ;  /* 0x000000a000017945 */ /* 0x000fe60003800000 */
[----:B------:R-:W-:Y:S01]  /*f8b0*/  FMUL R4, R5, R16 ;  /* 0x0000001005047220 */ /* 0x000fe20000400000 */
[----:B------:R-:W-:-:S03]  /*f8c0*/  @P2 IMAD.MOV.U32 R5, RZ, RZ, R161 ;  /* 0x000000ffff052224 */ /* 0x000fc600078e00a1 */
[----:B------:R-:W-:-:S05]  /*f8d0*/  FFMA R4, R35, R2, R4 ;  /* 0x0000000223047223 */ /* 0x000fca0000000004 */
[----:B------:R-:W-:-:S04]  /*f8e0*/  F2FP.F16.F32.PACK_AB R4, RZ, R4 ;  /* 0x00000004ff04723e */ /* 0x000fc800000000ff */
[----:B------:R-:W-:Y:S02]  /*f8f0*/  PRMT R10, R4, 0x7610, R10 ;  /* 0x00007610040a7816 */ /* 0x000fe4000000000a */
[----:B------:R-:W-:-:S05]  /*f900*/  @P2 MOV R4, R160 ;  /* 0x000000a000042202 */ /* 0x000fca0000000f00 */
[----:B------:R0:W-:Y:S01]  /*f910*/  @P2 STG.E.U16 desc[UR36][R4.64+0x22], R10 ;  /* 0x0000220a04002986 */ /* 0x0001e2000c101524 */
[----:B------:R-:W-:Y:S05]  /*f920*/  @!P3 BRA `(.L_x_309) ;  /* 0x000000000004b947 */ /* 0x000fea0003800000 */
[----:B------:R0:W5:Y:S02]  /*f930*/  LDG.E.LTC128B.U16 R3, desc[UR36][R6.64+0x30] ;  /* 0x0000302406037981 */ /* 0x000164000c1e1520 */
.L_x_309:
[----:B------:R-:W-:Y:S05]  /*f940*/  BSYNC B1 ;  /* 0x0000000000017941 */ /* 0x000fea0003800000 */
.L_x_308:
        /* <DEDUP_REMOVED lines=9> */
.L_x_311:
[----:B------:R-:W-:Y:S05]  /*f9e0*/  BSYNC B1 ;  /* 0x0000000000017941 */ /* 0x000fea0003800000 */
.L_x_310:
        /* <DEDUP_REMOVED lines=9> */
.L_x_313:
[----:B------:R-:W-:Y:S05]  /*fa80*/  BSYNC B1 ;  /* 0x0000000000017941 */ /* 0x000fea0003800000 */
.L_x_312:
[----:B-----5:R-:W-:Y:S01]  /*fa90*/  HADD2.F32 R5, -RZ, R3.H0_H0 ;  /* 0x20000003ff057230 */ /* 0x020fe20000004100 */
[----:B------:R-:W-:Y:S01]  /*faa0*/  ISETP.GT.AND P2, PT, R0, 0x19, P1 ;  /* 0x000000190000780c */ /* 0x000fe20000f44270 */
[----:B0-----:R-:W-:Y:S01]  /*fab0*/  @P3 IMAD.MOV.U32 R4, RZ, RZ, R160 ;  /* 0x000000ffff043224 */ /* 0x001fe200078e00a0 */
[----:B------:R-:W-:Y:S02]  /*fac0*/  BSSY B1, `(.L_x_314) ;  /* 0x0000009000017945 */ /* 0x000fe40003800000 */
[----:B------:R-:W-:-:S04]  /*fad0*/  FMUL R5, R5, R16 ;  /* 0x0000001005057220 */ /* 0x000fc80000400000 */
[----:B------:R-:W-:-:S05]  /*fae0*/  FFMA R5, R38, R2, R5 ;  /* 0x0000000226057223 */ /* 0x000fca0000000005 */
[----:B------:R-:W-:-:S04]  /*faf0*/  F2FP.F16.F32.PACK_AB R5, RZ, R5 ;  /* 0x00000005ff05723e */ /* 0x000fc800000000ff */
[----:B------:R-:W-:Y:S02]  /*fb00*/  PRMT R10, R5, 0x7610, R10 ;  /* 0x00007610050a7816 */ /* 0x000fe4000000000a */
[----:B------:R-:W-:-:S05]  /*fb10*/  @P3 MOV R5, R161 ;  /* 0x000000a100053202 */ /* 0x000fca0000000f00 */
[----:B------:R0:W-:Y:S01]  /*fb20*/  @P3 STG.E.U16 desc[UR36][R4.64+0x30], R10 ;  /* 0x0000300a04003986 */ /* 0x0001e2000c101524 */
[----:B------:R-:W-:Y:S05]  /*fb30*/  @!P2 BRA `(.L_x_315) ;  /* 0x000000000004a947 */ /* 0x000fea0003800000 */
[----:B------:R0:W5:Y:S02]  /*fb40*/  LDG.E.LTC128B.U16 R3, desc[UR36][R12.64+0x32] ;  /* 0x000032240c037981 */ /* 0x000164000c1e1520 */
.L_x_315:
[----:B------:R-:W-:Y:S05]  /*fb50*/  BSYNC B1 ;  /* 0x0000000000017941 */ /* 0x000fea0003800000 */
.L_x_314:
[----:B0----5:R-:W-:Y:S01]  /*fb60*/  HADD2.F32 R5, -RZ, R3.H0_H0 ;  /* 0x20000003ff057230 */ /* 0x021fe20000004100 */
[----:B------:R-:W-:Y:S01]  /*fb70*/  ISETP.GT.AND P3, PT, R0, 0x20, P0 ;  /* 0x000000200000780c */ /* 0x000fe20000764270 */
[----:B------:R-:W-:Y:S03]  /*fb80*/  BSSY B1, `(.L_x_316) ;  /* 0x000000a000017945 */ /* 0x000fe60003800000 */
[----:B------:R-:W-:Y:S01]  /*fb90*/  FMUL R4, R5, R16 ;  /* 0x0000001005047220 */ /* 0x000fe20000400000 */
[----:B------:R-:W-:-:S03]  /*fba0*/  @P2 IMAD.MOV.U32 R5, RZ, RZ, R161 ;  /* 0x000000ffff052224 */ /* 0x000fc600078e00a1 */
[----:B------:R-:W-:-:S05]  /*fbb0*/  FFMA R4, R39, R2, R4 ;  /* 0x0000000227047223 */ /* 0x000fca0000000004 */
[----:B------:R-:W-:-:S04]  /*fbc0*/  F2FP.F16.F32.PACK_AB R4, RZ, R4 ;  /* 0x00000004ff04723e */ /* 0x000fc800000000ff */
[----:B------:R-:W-:Y:S01]  /*fbd0*/  PRMT R10, R4, 0x7610, R10 ;  /* 0x00007610040a7816 */ /* 0x000fe2000000000a */
[----:B------:R-:W-:-:S05]  /*fbe0*/  @P2 IMAD.MOV.U32 R4, RZ, RZ, R160 ;  /* 0x000000ffff042224 */ /* 0x000fca00078e00a0 */
[----:B------:R0:W-:Y:S01]  /*fbf0*/  @P2 STG.E.U16 desc[UR36][R4.64+0x32], R10 ;  /* 0x0000320a04002986 */ /* 0x0001e2000c101524 */
[----:B------:R-:W-:Y:S05]  /*fc00*/  @!P3 BRA `(.L_x_317) ;  /* 0x000000000004b947 */ /* 0x000fea0003800000 */
[----:B------:R0:W5:Y:S02]  /*fc10*/  LDG.E.LTC128B.U16 R3, desc[UR36][R6.64+0x40] ;  /* 0x0000402406037981 */ /* 0x000164000c1e1520 */
.L_x_317:
[----:B------:R-:W-:Y:S05]  /*fc20*/  BSYNC B1 ;  /* 0x0000000000017941 */ /* 0x000fea0003800000 */
.L_x_316:
        /* <DEDUP_REMOVED lines=9> */
.L_x_319:
[----:B------:R-:W-:Y:S05]  /*fcc0*/  BSYNC B1 ;  /* 0x0000000000017941 */ /* 0x000fea0003800000 */
.L_x_318:
        /* <DEDUP_REMOVED lines=9> */
.L_x_321:
[----:B------:R-:W-:Y:S05]  /*fd60*/  BSYNC B1 ;  /* 0x0000000000017941 */ /* 0x000fea0003800000 */
.L_x_320:
[----:B-----5:R-:W-:Y:S01]  /*fd70*/  HADD2.F32 R5, -RZ, R3.H0_H0 ;  /* 0x20000003ff057230 */ /* 0x020fe20000004100 */
[----:B0-----:R-:W-:Y:S01]  /*fd80*/  @P3 MOV R4, R160 ;  /* 0x000000a000043202 */ /* 0x001fe20000000f00 */
[----:B------:R-:W-:Y:S01]  /*fd90*/  BSSY B1, `(.L_x_322) ;  /* 0x000000a000017945 */ /* 0x000fe20003800000 */
[----:B------:R-:W-:Y:S02]  /*fda0*/  ISETP.GT.AND P2, PT, R0, 0x21, P1 ;  /* 0x000000210000780c */ /* 0x000fe40000f44270 */
[----:B------:R-:W-:-:S04]  /*fdb0*/  FMUL R5, R5, R16 ;  /* 0x0000001005057220 */ /* 0x000fc80000400000 */
[----:B------:R-:W-:-:S05]  /*fdc0*/  FFMA R5, R42, R2, R5 ;  /* 0x000000022a057223 */ /* 0x000fca0000000005 */
[----:B------:R-:W-:-:S04]  /*fdd0*/  F2FP.F16.F32.PACK_AB R5, RZ, R5 ;  /* 0x00000005ff05723e */ /* 0x000fc800000000ff */
[----:B------:R-:W-:Y:S01]  /*fde0*/  PRMT R10, R5, 0x7610, R10 ;  /* 0x00007610050a7816 */ /* 0x000fe2000000000a */
[----:B------:R-:W-:-:S05]  /*fdf0*/  @P3 IMAD.MOV.U32 R5, RZ, RZ, R161 ;  /* 0x000000ffff053224 */ /* 0x000fca00078e00a1 */
[----:B------:R0:W-:Y:S01]  /*fe00*/  @P3 STG.E.U16 desc[UR36][R4.64+0x40], R10 ;  /* 0x0000400a04003986 */ /* 0x0001e2000c101524 */
[----:B------:R-:W-:Y:S05]  /*fe10*/  @!P2 BRA `(.L_x_323) ;  /* 0x000000000004a947 */ /* 0x000fea0003800000 */
[----:B------:R0:W5:Y:S02]  /*fe20*/  LDG.E.LTC128B.U16 R3, desc[UR36][R12.64+0x42] ;  /* 0x000042240c037981 */ /* 0x000164000c1e1520 */
.L_x_323:
[----:B------:R-:W-:Y:S05]  /*fe30*/  BSYNC B1 ;  /* 0x0000000000017941 */ /* 0x000fea0003800000 */
.L_x_322:
[----:B0----5:R-:W-:Y:S01]  /*fe40*/  HADD2.F32 R5, -RZ, R3.H0_H0 ;  /* 0x20000003ff057230 */ /* 0x021fe20000004100 */
[----:B------:R-:W-:Y:S01]  /*fe50*/  ISETP.GT.AND P3, PT, R0, 0x28, P0 ;  /* 0x000000280000780c */ /* 0x000fe20000764270 */
[----:B------:R-:W-:Y:S03]  /*fe60*/  BSSY B1, `(.L_x_324) ;  /* 0x000000a000017945 */ /* 0x000fe60003800000 */
[----:B------:R-:W-:Y:S01]  /*fe70*/  FMUL R4, R5, R16 ;  /* 0x0000001005047220 */ /* 0x000fe20000400000 */
[----:B------:R-:W-:-:S03]  /*fe80*/  @P2 MOV R5, R161 ;  /* 0x000000a100052202 */ /* 0x000fc60000000f00 */
[----:B------:R-:W-:-:S05]  /*fe90*/  FFMA R4, R43, R2, R4 ;  /* 0x000000022b047223 */ /* 0x000fca0000000004 */
[----:B------:R-:W-:-:S04]  /*fea0*/  F2FP.F16.F32.PACK_AB R4, RZ, R4 ;  /* 0x00000004ff04723e */ /* 0x000fc800000000ff */
[----:B------:R-:W-:Y:S01]  /*feb0*/  PRMT R10, R4, 0x7610, R10 ;  /* 0x00007610040a7816 */ /* 0x000fe2000000000a */
[----:B------:R-:W-:-:S05]  /*fec0*/  @P2 IMAD.MOV.U32 R4, RZ, RZ, R160 ;  /* 0x000000ffff042224 */ /* 0x000fca00078e00a0 */
[----:B------:R0:W-:Y:S01]  /*fed0*/  @P2 STG.E.U16 desc[UR36][R4.64+0x42], R10 ;  /* 0x0000420a04002986 */ /* 0x0001e2000c101524 */
[----:B------:R-:W-:Y:S05]  /*fee0*/  @!P3 BRA `(.L_x_325) ;  /* 0x000000000004b947 */ /* 0x000fea0003800000 */
[----:B------:R0:W5:Y:S02]  /*fef0*/  LDG.E.LTC128B.U16 R3, desc[UR36][R6.64+0x50] ;  /* 0x0000502406037981 */ /* 0x000164000c1e1520 */
.L_x_325:
[----:B------:R-:W-:Y:S05]  /*ff00*/  BSYNC B1 ;  /* 0x0000000000017941 */ /* 0x000fea0003800000 */
.L_x_324:
        /* <DEDUP_REMOVED lines=9> */
.L_x_327:
[----:B------:R-:W-:Y:S05]  /*ffa0*/  BSYNC B1 ;  /* 0x0000000000017941 */ /* 0x000fea0003800000 */
.L_x_326:
        /* <DEDUP_REMOVED lines=9> */
.L_x_329:
[----:B------:R-:W-:Y:S05]  /*10040*/  BSYNC B1 ;  /* 0x0000000000017941 */ /* 0x000fea0003800000 */
.L_x_328:
[----:B-----5:R-:W-:Y:S01]  /*10050*/  HADD2.F32 R5, -RZ, R3.H0_H0 ;  /* 0x20000003ff057230 */ /* 0x020fe20000004100 */
[----:B------:R-:W-:Y:S01]  /*10060*/  ISETP.GT.AND P2, PT, R0, 0x29, P1 ;  /* 0x000000290000780c */ /* 0x000fe20000f44270 */
[----:B0-----:R-:W-:Y:S01]  /*10070*/  @P3 IMAD.MOV.U32 R4, RZ, RZ, R160 ;  /* 0x000000ffff043224 */ /* 0x001fe200078e00a0 */
[----:B------:R-:W-:Y:S02]  /*10080*/  BSSY B1, `(.L_x_330) ;  /* 0x0000009000017945 */ /* 0x000fe40003800000 */
        /* <DEDUP_REMOVED lines=8> */
.L_x_331:
[----:B------:R-:W-:Y:S05]  /*10110*/  BSYNC B1 ;  /* 0x0000000000017941 */ /* 0x000fea0003800000 */
.L_x_330:
        /* <DEDUP_REMOVED lines=12> */
.L_x_333:
[----:B------:R-:W-:Y:S05]  /*101e0*/  BSYNC B1 ;  /* 0x0000000000017941 */ /* 0x000fea0003800000 */
.L_x_332:
        /* <DEDUP_REMOVED lines=9> */
.L_x_335:
[----:B------:R-:W-:Y:S05]  /*10280*/  BSYNC B1 ;  /* 0x0000000000017941 */ /* 0x000fea0003800000 */
.L_x_334:
        /* <DEDUP_REMOVED lines=9> */
.L_x_337:
[----:B------:R-:W-:Y:S05]  /*10320*/  BSYNC B1 ;  /* 0x0000000000017941 */ /* 0x000fea0003800000 */
.L_x_336:
        /* <DEDUP_REMOVED lines=12> */
.L_x_339:
[----:B------:R-:W-:Y:S05]  /*103f0*/  BSYNC B1 ;  /* 0x0000000000017941 */ /* 0x000fea0003800000 */
.L_x_338:
        /* <DEDUP_REMOVED lines=12> */
.L_x_341:
[----:B------:R-:W-:Y:S05]  /*104c0*/  BSYNC B1 ;  /* 0x0000000000017941 */ /* 0x000fea0003800000 */
.L_x_340:
        /* <DEDUP_REMOVED lines=9> */
.L_x_343:
[----:B------:R-:W-:Y:S05]  /*10560*/  BSYNC B1 ;  /* 0x0000000000017941 */ /* 0x000fea0003800000 */
.L_x_342:
        /* <DEDUP_REMOVED lines=9> */
.L_x_345:
[----:B------:R-:W-:Y:S05]  /*10600*/  BSYNC B1 ;  /* 0x0000000000017941 */ /* 0x000fea0003800000 */
.L_x_344:
        /* <DEDUP_REMOVED lines=12> */
.L_x_347:
[----:B------:R-:W-:Y:S05]  /*106d0*/  BSYNC B1 ;  /* 0x0000000000017941 */ /* 0x000fea0003800000 */
.L_x_346:
        /* <DEDUP_REMOVED lines=12> */
.L_x_349:
[----:B------:R-:W-:Y:S05]  /*107a0*/  BSYNC B1 ;  /* 0x0000000000017941 */ /* 0x000fea0003800000 */
.L_x_348:
        /* <DEDUP_REMOVED lines=9> */
.L_x_351:
[----:B------:R-:W-:Y:S05]  /*10840*/  BSYNC B1 ;  /* 0x0000000000017941 */ /* 0x000fea0003800000 */
.L_x_350:
        /* <DEDUP_REMOVED lines=9> */
.L_x_353:
[----:B------:R-:W-:Y:S05]  /*108e0*/  BSYNC B1 ;  /* 0x0000000000017941 */ /* 0x000fea0003800000 */
.L_x_352:
        /* <DEDUP_REMOVED lines=12> */
.L_x_355:
[----:B------:R-:W-:Y:S05]  /*109b0*/  BSYNC B1 ;  /* 0x0000000000017941 */ /* 0x000fea0003800000 */
.L_x_354:
        /* <DEDUP_REMOVED lines=12> */
.L_x_357:
[----:B------:R-:W-:Y:S05]  /*10a80*/  BSYNC B1 ;  /* 0x0000000000017941 */ /* 0x000fea0003800000 */
.L_x_356:
        /* <DEDUP_REMOVED lines=9> */
.L_x_359:
[----:B------:R-:W-:Y:S05]  /*10b20*/  BSYNC B1 ;  /* 0x0000000000017941 */ /* 0x000fea0003800000 */
.L_x_358:
        /* <DEDUP_REMOVED lines=9> */
.L_x_361:
[----:B------:R-:W-:Y:S05]  /*10bc0*/  BSYNC B1 ;  /* 0x0000000000017941 */ /* 0x000fea0003800000 */
.L_x_360:
        /* <DEDUP_REMOVED lines=12> */
.L_x_363:
[----:B------:R-:W-:Y:S05]  /*10c90*/  BSYNC B1 ;  /* 0x0000000000017941 */ /* 0x000fea0003800000 */
.L_x_362:
        /* <DEDUP_REMOVED lines=12> */
.L_x_365:
[----:B------:R-:W-:Y:S05]  /*10d60*/  BSYNC B1 ;  /* 0x0000000000017941 */ /* 0x000fea0003800000 */
.L_x_364:
        /* <DEDUP_REMOVED lines=9> */
.L_x_367:
[----:B------:R-:W-:Y:S05]  /*10e00*/  BSYNC B1 ;  /* 0x0000000000017941 */ /* 0x000fea0003800000 */
.L_x_366:
        /* <DEDUP_REMOVED lines=9> */
.L_x_369:
[----:B------:R-:W-:Y:S05]  /*10ea0*/  BSYNC B1 ;  /* 0x0000000000017941 */ /* 0x000fea0003800000 */
.L_x_368:
        /* <DEDUP_REMOVED lines=12> */
.L_x_371:
[----:B------:R-:W-:Y:S05]  /*10f70*/  BSYNC B1 ;  /* 0x0000000000017941 */ /* 0x000fea0003800000 */
.L_x_370:
        /* <DEDUP_REMOVED lines=12> */
.L_x_373:
[----:B------:R-:W-:Y:S05]  /*11040*/  BSYNC B1 ;  /* 0x0000000000017941 */ /* 0x000fea0003800000 */
.L_x_372:
        /* <DEDUP_REMOVED lines=9> */
.L_x_375:
[----:B------:R-:W-:Y:S05]  /*110e0*/  BSYNC B1 ;  /* 0x0000000000017941 */ /* 0x000fea0003800000 */
.L_x_374:
        /* <DEDUP_REMOVED lines=9> */
.L_x_377:
[----:B------:R-:W-:Y:S05]  /*11180*/  BSYNC B1 ;  /* 0x0000000000017941 */ /* 0x000fea0003800000 */
.L_x_376:
        /* <DEDUP_REMOVED lines=12> */
.L_x_379:
[----:B------:R-:W-:Y:S05]  /*11250*/  BSYNC B1 ;  /* 0x0000000000017941 */ /* 0x000fea0003800000 */
.L_x_378:
        /* <DEDUP_REMOVED lines=12> */
.L_x_381:
[----:B------:R-:W-:Y:S05]  /*11320*/  BSYNC B1 ;  /* 0x0000000000017941 */ /* 0x000fea0003800000 */
.L_x_380:
        /* <DEDUP_REMOVED lines=9> */
.L_x_383:
[----:B------:R-:W-:Y:S05]  /*113c0*/  BSYNC B1 ;  /* 0x0000000000017941 */ /* 0x000fea0003800000 */
.L_x_382:
        /* <DEDUP_REMOVED lines=9> */
.L_x_385:
[----:B------:R-:W-:Y:S05]  /*11460*/  BSYNC B1 ;  /* 0x0000000000017941 */ /* 0x000fea0003800000 */
.L_x_384:
        /* <DEDUP_REMOVED lines=12> */
.L_x_387:
[----:B------:R-:W-:Y:S05]  /*11530*/  BSYNC B1 ;  /* 0x0000000000017941 */ /* 0x000fea0003800000 */
.L_x_386:
        /* <DEDUP_REMOVED lines=12> */
.L_x_389:
[----:B------:R-:W-:Y:S05]  /*11600*/  BSYNC B1 ;  /* 0x0000000000017941 */ /* 0x000fea0003800000 */
.L_x_388:
        /* <DEDUP_REMOVED lines=9> */
.L_x_391:
[----:B------:R-:W-:Y:S05]  /*116a0*/  BSYNC B1 ;  /* 0x0000000000017941 */ /* 0x000fea0003800000 */
.L_x_390:
        /* <DEDUP_REMOVED lines=9> */
.L_x_393:
[----:B------:R-:W-:Y:S05]  /*11740*/  BSYNC B1 ;  /* 0x0000000000017941 */ /* 0x000fea0003800000 */
.L_x_392:
        /* <DEDUP_REMOVED lines=12> */
.L_x_395:
[----:B------:R-:W-:Y:S05]  /*11810*/  BSYNC B1 ;  /* 0x0000000000017941 */ /* 0x000fea0003800000 */
.L_x_394:
        /* <DEDUP_REMOVED lines=12> */
.L_x_397:
[----:B------:R-:W-:Y:S05]  /*118e0*/  BSYNC B1 ;  /* 0x0000000000017941 */ /* 0x000fea0003800000 */
.L_x_396:
        /* <DEDUP_REMOVED lines=9> */
.L_x_399:
[----:B------:R-:W-:Y:S05]  /*11980*/  BSYNC B1 ;  /* 0x0000000000017941 */ /* 0x000fea0003800000 */
.L_x_398:
        /* <DEDUP_REMOVED lines=9> */
.L_x_401:
[----:B------:R-:W-:Y:S05]  /*11a20*/  BSYNC B1 ;  /* 0x0000000000017941 */ /* 0x000fea0003800000 */
.L_x_400:
        /* <DEDUP_REMOVED lines=12> */
.L_x_403:
[----:B------:R-:W-:Y:S05]  /*11af0*/  BSYNC B1 ;  /* 0x0000000000017941 */ /* 0x000fea0003800000 */
.L_x_402:
        /* <DEDUP_REMOVED lines=12> */
.L_x_405:
[----:B------:R-:W-:Y:S05]  /*11bc0*/  BSYNC B1 ;  /* 0x0000000000017941 */ /* 0x000fea0003800000 */
.L_x_404:
        /* <DEDUP_REMOVED lines=9> */
.L_x_407:
[----:B------:R-:W-:Y:S05]  /*11c60*/  BSYNC B1 ;  /* 0x0000000000017941 */ /* 0x000fea0003800000 */
.L_x_406:
        /* <DEDUP_REMOVED lines=9> */
.L_x_409:
[----:B------:R-:W-:Y:S05]  /*11d00*/  BSYNC B1 ;  /* 0x0000000000017941 */ /* 0x000fea0003800000 */
.L_x_408:
        /* <DEDUP_REMOVED lines=12> */
.L_x_411:
[----:B------:R-:W-:Y:S05]  /*11dd0*/  BSYNC B1 ;  /* 0x0000000000017941 */ /* 0x000fea0003800000 */
.L_x_410:
        /* <DEDUP_REMOVED lines=12> */
.L_x_413:
[----:B------:R-:W-:Y:S05]  /*11ea0*/  BSYNC B1 ;  /* 0x0000000000017941 */ /* 0x000fea0003800000 */
.L_x_412:
        /* <DEDUP_REMOVED lines=9> */
.L_x_415:
[----:B------:R-:W-:Y:S05]  /*11f40*/  BSYNC B1 ;  /* 0x0000000000017941 */ /* 0x000fea0003800000 */
.L_x_414:
        /* <DEDUP_REMOVED lines=9> */
.L_x_417:
[----:B------:R-:W-:Y:S05]  /*11fe0*/  BSYNC B1 ;  /* 0x0000000000017941 */ /* 0x000fea0003800000 */
.L_x_416:
        /* <DEDUP_REMOVED lines=12> */
.L_x_419:
[----:B------:R-:W-:Y:S05]  /*120b0*/  BSYNC B1 ;  /* 0x0000000000017941 */ /* 0x000fea0003800000 */
.L_x_418:
        /* <DEDUP_REMOVED lines=12> */
.L_x_421:
[----:B------:R-:W-:Y:S05]  /*12180*/  BSYNC B1 ;  /* 0x0000000000017941 */ /* 0x000fea0003800000 */
.L_x_420:
        /* <DEDUP_REMOVED lines=9> */
.L_x_423:
[----:B------:R-:W-:Y:S05]  /*12220*/  BSYNC B1 ;  /* 0x0000000000017941 */ /* 0x000fea0003800000 */
.L_x_422:
        /* <DEDUP_REMOVED lines=9> */
.L_x_425:
[----:B------:R-:W-:Y:S05]  /*122c0*/  BSYNC B1 ;  /* 0x0000000000017941 */ /* 0x000fea0003800000 */
.L_x_424:
        /* <DEDUP_REMOVED lines=12> */
.L_x_427:
[----:B------:R-:W-:Y:S05]  /*12390*/  BSYNC B1 ;  /* 0x0000000000017941 */ /* 0x000fea0003800000 */
.L_x_426:
        /* <DEDUP_REMOVED lines=12> */
.L_x_429:
[----:B------:R-:W-:Y:S05]  /*12460*/  BSYNC B1 ;  /* 0x0000000000017941 */ /* 0x000fea0003800000 */
.L_x_428:
        /* <DEDUP_REMOVED lines=9> */
.L_x_431:
[----:B------:R-:W-:Y:S05]  /*12500*/  BSYNC B1 ;  /* 0x0000000000017941 */ /* 0x000fea0003800000 */
.L_x_430:
        /* <DEDUP_REMOVED lines=9> */
.L_x_433:
[----:B------:R-:W-:Y:S05]  /*125a0*/  BSYNC B1 ;  /* 0x0000000000017941 */ /* 0x000fea0003800000 */
.L_x_432:
        /* <DEDUP_REMOVED lines=12> */
.L_x_435:
[----:B------:R-:W-:Y:S05]  /*12670*/  BSYNC B1 ;  /* 0x0000000000017941 */ /* 0x000fea0003800000 */
.L_x_434:
        /* <DEDUP_REMOVED lines=12> */
.L_x_437:
[----:B------:R-:W-:Y:S05]  /*12740*/  BSYNC B1 ;  /* 0x0000000000017941 */ /* 0x000fea0003800000 */
.L_x_436:
        /* <DEDUP_REMOVED lines=9> */
.L_x_439:
[----:B------:R-:W-:Y:S05]  /*127e0*/  BSYNC B1 ;  /* 0x0000000000017941 */ /* 0x000fea0003800000 */
.L_x_438:
        /* <DEDUP_REMOVED lines=9> */
.L_x_441:
[----:B------:R-:W-:Y:S05]  /*12880*/  BSYNC B1 ;  /* 0x0000000000017941 */ /* 0x000fea0003800000 */
.L_x_440:
        /* <DEDUP_REMOVED lines=12> */
.L_x_443:
[----:B------:R-:W-:Y:S05]  /*12950*/  BSYNC B1 ;  /* 0x0000000000017941 */ /* 0x000fea0003800000 */
.L_x_442:
        /* <DEDUP_REMOVED lines=12> */
.L_x_445:
[----:B------:R-:W-:Y:S05]  /*12a20*/  BSYNC B1 ;  /* 0x0000000000017941 */ /* 0x000fea0003800000 */
.L_x_444:
        /* <DEDUP_REMOVED lines=9> */
.L_x_447:
[----:B------:R-:W-:Y:S05]  /*12ac0*/  BSYNC B1 ;  /* 0x0000000000017941 */ /* 0x000fea0003800000 */
.L_x_446:
        /* <DEDUP_REMOVED lines=9> */
.L_x_449:
[----:B------:R-:W-:Y:S05]  /*12b60*/  BSYNC B1 ;  /* 0x0000000000017941 */ /* 0x000fea0003800000 */
.L_x_448:
        /* <DEDUP_REMOVED lines=12> */
.L_x_451:
[----:B------:R-:W-:Y:S05]  /*12c30*/  BSYNC B1 ;  /* 0x0000000000017941 */ /* 0x000fea0003800000 */
.L_x_450:
        /* <DEDUP_REMOVED lines=12> */
.L_x_453:
[----:B------:R-:W-:Y:S05]  /*12d00*/  BSYNC B1 ;  /* 0x0000000000017941 */ /* 0x000fea0003800000 */
.L_x_452:
        /* <DEDUP_REMOVED lines=9> */
.L_x_455:
[----:B------:R-:W-:Y:S05]  /*12da0*/  BSYNC B1 ;  /* 0x0000000000017941 */ /* 0x000fea0003800000 */
.L_x_454:
        /* <DEDUP_REMOVED lines=9> */
.L_x_457:
[----:B------:R-:W-:Y:S05]  /*12e40*/  BSYNC B1 ;  /* 0x0000000000017941 */ /* 0x000fea0003800000 */
.L_x_456:
        /* <DEDUP_REMOVED lines=12> */
.L_x_459:
[----:B------:R-:W-:Y:S05]  /*12f10*/  BSYNC B1 ;  /* 0x0000000000017941 */ /* 0x000fea0003800000 */
.L_x_458:
        /* <DEDUP_REMOVED lines=12> */
.L_x_461:
[----:B------:R-:W-:Y:S05]  /*12fe0*/  BSYNC B1 ;  /* 0x0000000000017941 */ /* 0x000fea0003800000 */
.L_x_460:
        /* <DEDUP_REMOVED lines=9> */
.L_x_463:
[----:B------:R-:W-:Y:S05]  /*13080*/  BSYNC B1 ;  /* 0x0000000000017941 */ /* 0x000fea0003800000 */
.L_x_462:
        /* <DEDUP_REMOVED lines=9> */
.L_x_465:
[----:B------:R-:W-:Y:S05]  /*13120*/  BSYNC B1 ;  /* 0x0000000000017941 */ /* 0x000fea0003800000 */
.L_x_464:
        /* <DEDUP_REMOVED lines=12> */
.L_x_467:
[----:B------:R-:W-:Y:S05]  /*131f0*/  BSYNC B1 ;  /* 0x0000000000017941 */ /* 0x000fea0003800000 */
.L_x_466:
        /* <DEDUP_REMOVED lines=12> */
.L_x_469:
[----:B------:R-:W-:Y:S05]  /*132c0*/  BSYNC B1 ;  /* 0x0000000000017941 */ /* 0x000fea0003800000 */
.L_x_468:
        /* <DEDUP_REMOVED lines=9> */
.L_x_471:
[----:B------:R-:W-:Y:S05]  /*13360*/  BSYNC B1 ;  /* 0x0000000000017941 */ /* 0x000fea0003800000 */
.L_x_470:
        /* <DEDUP_REMOVED lines=9> */
.L_x_473:
[----:B------:R-:W-:Y:S05]  /*13400*/  BSYNC B1 ;  /* 0x0000000000017941 */ /* 0x000fea0003800000 */
.L_x_472:
        /* <DEDUP_REMOVED lines=12> */
.L_x_475:
[----:B------:R-:W-:Y:S05]  /*134d0*/  BSYNC B1 ;  /* 0x0000000000017941 */ /* 0x000fea0003800000 */
.L_x_474:
        /* <DEDUP_REMOVED lines=12> */
.L_x_477:
[----:B------:R-:W-:Y:S05]  /*135a0*/  BSYNC B1 ;  /* 0x0000000000017941 */ /* 0x000fea0003800000 */
.L_x_476:
        /* <DEDUP_REMOVED lines=9> */
.L_x_479:
[----:B------:R-:W-:Y:S05]  /*13640*/  BSYNC B1 ;  /* 0x0000000000017941 */ /* 0x000fea0003800000 */
.L_x_478:
        /* <DEDUP_REMOVED lines=9> */
.L_x_481:
[----:B------:R-:W-:Y:S05]  /*136e0*/  BSYNC B1 ;  /* 0x0000000000017941 */ /* 0x000fea0003800000 */
.L_x_480:
        /* <DEDUP_REMOVED lines=12> */
.L_x_483:
[----:B------:R-:W-:Y:S05]  /*137b0*/  BSYNC B1 ;  /* 0x0000000000017941 */ /* 0x000fea0003800000 */
.L_x_482:
        /* <DEDUP_REMOVED lines=12> */
.L_x_485:
[----:B------:R-:W-:Y:S05]  /*13880*/  BSYNC B1 ;  /* 0x0000000000017941 */ /* 0x000fea0003800000 */
.L_x_484:
        /* <DEDUP_REMOVED lines=9> */
.L_x_487:
[----:B------:R-:W-:Y:S05]  /*13920*/  BSYNC B1 ;  /* 0x0000000000017941 */ /* 0x000fea0003800000 */
.L_x_486:
        /* <DEDUP_REMOVED lines=9> */
.L_x_489:
[----:B------:R-:W-:Y:S05]  /*139c0*/  BSYNC B1 ;  /* 0x0000000000017941 */ /* 0x000fea0003800000 */
.L_x_488:
        /* <DEDUP_REMOVED lines=12> */
.L_x_491:
[----:B------:R-:W-:Y:S05]  /*13a90*/  BSYNC B1 ;  /* 0x0000000000017941 */ /* 0x000fea0003800000 */
.L_x_490:
        /* <DEDUP_REMOVED lines=12> */
.L_x_493:
[----:B------:R-:W-:Y:S05]  /*13b60*/  BSYNC B1 ;  /* 0x0000000000017941 */ /* 0x000fea0003800000 */
.L_x_492:
        /* <DEDUP_REMOVED lines=9> */
.L_x_495:
[----:B------:R-:W-:Y:S05]  /*13c00*/  BSYNC B1 ;  /* 0x0000000000017941 */ /* 0x000fea0003800000 */
.L_x_494:
        /* <DEDUP_REMOVED lines=9> */
.L_x_497:
[----:B------:R-:W-:Y:S05]  /*13ca0*/  BSYNC B1 ;  /* 0x0000000000017941 */ /* 0x000fea0003800000 */
.L_x_496:
        /* <DEDUP_REMOVED lines=12> */
.L_x_499:
[----:B------:R-:W-:Y:S05]  /*13d70*/  BSYNC B1 ;  /* 0x0000000000017941 */ /* 0x000fea0003800000 */
.L_x_498:
        /* <DEDUP_REMOVED lines=12> */
.L_x_501:
[----:B------:R-:W-:Y:S05]  /*13e40*/  BSYNC B1 ;  /* 0x0000000000017941 */ /* 0x000fea0003800000 */
.L_x_500:
        /* <DEDUP_REMOVED lines=9> */
.L_x_503:
[----:B------:R-:W-:Y:S05]  /*13ee0*/  BSYNC B1 ;  /* 0x0000000000017941 */ /* 0x000fea0003800000 */
.L_x_502:
        /* <DEDUP_REMOVED lines=9> */
.L_x_505:
[----:B------:R-:W-:Y:S05]  /*13f80*/  BSYNC B1 ;  /* 0x0000000000017941 */ /* 0x000fea0003800000 */
.L_x_504:
        /* <DEDUP_REMOVED lines=12> */
.L_x_507:
[----:B------:R-:W-:Y:S05]  /*14050*/  BSYNC B1 ;  /* 0x0000000000017941 */ /* 0x000fea0003800000 */
.L_x_506:
        /* <DEDUP_REMOVED lines=12> */
.L_x_509:
[----:B------:R-:W-:Y:S05]  /*14120*/  BSYNC B1 ;  /* 0x0000000000017941 */ /* 0x000fea0003800000 */
.L_x_508:
        /* <DEDUP_REMOVED lines=9> */
.L_x_511:
[----:B------:R-:W-:Y:S05]  /*141c0*/  BSYNC B1 ;  /* 0x0000000000017941 */ /* 0x000fea0003800000 */
.L_x_510:
        /* <DEDUP_REMOVED lines=9> */
.L_x_513:
[----:B------:R-:W-:Y:S05]  /*14260*/  BSYNC B1 ;  /* 0x0000000000017941 */ /* 0x000fea0003800000 */
.L_x_512:
        /* <DEDUP_REMOVED lines=12> */
.L_x_515:
[----:B------:R-:W-:Y:S05]  /*14330*/  BSYNC B1 ;  /* 0x0000000000017941 */ /* 0x000fea0003800000 */
.L_x_514:
        /* <DEDUP_REMOVED lines=12> */
.L_x_517:
[----:B------:R-:W-:Y:S05]  /*14400*/  BSYNC B1 ;  /* 0x0000000000017941 */ /* 0x000fea0003800000 */
.L_x_516:
        /* <DEDUP_REMOVED lines=9> */
.L_x_519:
[----:B------:R-:W-:Y:S05]  /*144a0*/  BSYNC B1 ;  /* 0x0000000000017941 */ /* 0x000fea0003800000 */
.L_x_518:
        /* <DEDUP_REMOVED lines=9> */
.L_x_521:
[----:B------:R-:W-:Y:S05]  /*14540*/  BSYNC B1 ;  /* 0x0000000000017941 */ /* 0x000fea0003800000 */
.L_x_520:
        /* <DEDUP_REMOVED lines=12> */
.L_x_523:
[----:B------:R-:W-:Y:S05]  /*14610*/  BSYNC B1 ;  /* 0x0000000000017941 */ /* 0x000fea0003800000 */
.L_x_522:
        /* <DEDUP_REMOVED lines=12> */
.L_x_525:
[----:B------:R-:W-:Y:S05]  /*146e0*/  BSYNC B1 ;  /* 0x0000000000017941 */ /* 0x000fea0003800000 */
.L_x_524:
        /* <DEDUP_REMOVED lines=9> */
.L_x_527:
[----:B------:R-:W-:Y:S05]  /*14780*/  BSYNC B1 ;  /* 0x0000000000017941 */ /* 0x000fea0003800000 */
.L_x_526:
        /* <DEDUP_REMOVED lines=9> */
.L_x_529:
[----:B------:R-:W-:Y:S05]  /*14820*/  BSYNC B1 ;  /* 0x0000000000017941 */ /* 0x000fea0003800000 */
.L_x_528:
        /* <DEDUP_REMOVED lines=12> */
.L_x_531:
[----:B------:R-:W-:Y:S05]  /*148f0*/  BSYNC B1 ;  /* 0x0000000000017941 */ /* 0x000fea0003800000 */
.L_x_530:
        /* <DEDUP_REMOVED lines=12> */
.L_x_533:
[----:B------:R-:W-:Y:S05]  /*149c0*/  BSYNC B1 ;  /* 0x0000000000017941 */ /* 0x000fea0003800000 */
.L_x_532:
        /* <DEDUP_REMOVED lines=9> */
.L_x_535:
[----:B------:R-:W-:Y:S05]  /*14a60*/  BSYNC B1 ;  /* 0x0000000000017941 */ /* 0x000fea0003800000 */
.L_x_534:
        /* <DEDUP_REMOVED lines=9> */
.L_x_537:
[----:B------:R-:W-:Y:S05]  /*14b00*/  BSYNC B1 ;  /* 0x0000000000017941 */ /* 0x000fea0003800000 */
.L_x_536:
[----:B-----5:R-:W-:Y:S01]  /*14b10*/  HADD2.F32 R5, -RZ, R3.H0_H0 ;  /* 0x20000003ff057230 */ /* 0x020fe20000004100 */
[----:B0-----:R-:W-:Y:S01]  /*14b20*/  @P2 MOV R4, R160 ;  /* 0x000000a000042202 */ /* 0x001fe20000000f00 */
[----:B------:R-:W-:Y:S01]  /*14b30*/  BSSY B1, `(.L_x_538) ;  /* 0x000000a000017945 */ /* 0x000fe20003800000 */
[----:B------:R-:W-:Y:S02]  /*14b40*/  ISETP.GT.AND P1, PT, R0, 0xf9, P1 ;  /* 0x000000f90000780c */ /* 0x000fe40000f24270 */
[----:B------:R-:W-:-:S04]  /*14b50*/  FMUL R5, R5, R16 ;  /* 0x0000001005057220 */ /* 0x000fc80000400000 */
[----:B------:R-:W-:-:S05]  /*14b60*/  FFMA R5, R150, R2, R5 ;  /* 0x0000000296057223 */ /* 0x000fca0000000005 */
[----:B------:R-:W-:-:S04]  /*14b70*/  F2FP.F16.F32.PACK_AB R5, RZ, R5 ;  /* 0x00000005ff05723e */ /* 0x000fc800000000ff */
[----:B-1--4-:R-:W-:Y:S01]  /*14b80*/  PRMT R6, R5, 0x7610, R6 ;  /* 0x0000761005067816 */ /* 0x012fe20000000006 */
[----:B------:R-:W-:-:S05]  /*14b90*/  @P2 IMAD.MOV.U32 R5, RZ, RZ, R161 ;  /* 0x000000ffff052224 */ /* 0x000fca00078e00a1 */
[----:B------:R0:W-:Y:S01]  /*14ba0*/  @P2 STG.E.U16 desc[UR36][R4.64+0x1f0], R6 ;  /* 0x0001f00604002986 */ /* 0x0001e2000c101524 */
[----:B------:R-:W-:Y:S05]  /*14bb0*/  @!P1 BRA `(.L_x_539) ;  /* 0x0000000000049947 */ /* 0x000fea0003800000 */
[----:B------:R1:W5:Y:S02]  /*14bc0*/  LDG.E.LTC128B.U16 R3, desc[UR36][R12.64+0x1f2] ;  /* 0x0001f2240c037981 */ /* 0x000364000c1e1520 */
.L_x_539:
[----:B------:R-:W-:Y:S05]  /*14bd0*/  BSYNC B1 ;  /* 0x0000000000017941 */ /* 0x000fea0003800000 */
.L_x_538:
[----:B------:R-:W-:Y:S05]  /*14be0*/  @!P1 BRA `(.L_x_540) ;  /* 0x0000005400c09947 */ /* 0x000fea0003800000 */
[----:B-----5:R-:W-:-:S05]  /*14bf0*/  HADD2.F32 R3, -RZ, R3.H0_H0 ;  /* 0x20000003ff037230 */ /* 0x020fca0000004100 */
[----:B------:R-:W-:-:S04]  /*14c00*/  FMUL R0, R3, R16 ;  /* 0x0000001003007220 */ /* 0x000fc80000400000 */
[----:B------:R-:W-:-:S05]  /*14c10*/  FFMA R0, R151, R2, R0 ;  /* 0x0000000297007223 */ /* 0x000fca0000000000 */
[----:B------:R-:W-:-:S05]  /*14c20*/  F2FP.F16.F32.PACK_AB R0, RZ, R0 ;  /* 0x00000000ff00723e */ /* 0x000fca00000000ff */
[----:B------:R4:W-:Y:S01]  /*14c30*/  STG.E.U16 desc[UR36][R160.64+0x1f2], R0 ;  /* 0x0001f200a0007986 */ /* 0x0009e2000c101524 */
[----:B------:R-:W-:Y:S05]  /*14c40*/  BRA `(.L_x_540) ;  /* 0x0000005400a87947 */ /* 0x000fea0003800000 */
.L_x_33:
[----:B------:R-:W2:Y:S01]  /*14c50*/  LDL.LU R3, [R1] ;  /* 0x0000000001037983 */ /* 0x000ea20000300800 */
[----:B------:R-:W-:-:S03]  /*14c60*/  ULDC.64 UR4, c[0x0][0x5c0] ;  /* 0x0001700000047ab9 */ /* 0x000fc60000000a00 */
[----:B------:R-:W3:Y:S04]  /*14c70*/  LDL.LU R9, [R1+0x5c] ;  /* 0x00005c0001097983 */ /* 0x000ee80000300800 */
[----:B------:R-:W4:Y:S04]  /*14c80*/  LDL.LU R12, [R1+0x98] ;  /* 0x00009800010c7983 */ /* 0x000f280000300800 */
[----:B------:R-:W5:Y:S04]  /*14c90*/  LDL.LU R235, [R1+0x9c] ;  /* 0x00009c0001eb7983 */ /* 0x000f680000300800 */
        /* <DEDUP_REMOVED lines=75> */
[----:B------:R-:W5:Y:S01]  /*15150*/  LDL.LU R159, [R1+0x1cc] ;  /* 0x0001cc00019f7983 */ /* 0x000f620000300800 */
[----:B--2---:R-:W-:-:S03]  /*15160*/  FMUL R3, R3, R2 ;  /* 0x0000000203037220 */ /* 0x004fc60000400000 */
[----:B------:R-:W2:Y:S01]  /*15170*/  LDL.LU R158, [R1+0x1d0] ;  /* 0x0001d000019e7983 */ /* 0x000ea20000300800 */
[----:B------:R-:W-:-:S03]  /*15180*/  LEA R4, P0, R6, UR4, 0x1 ;  /* 0x0000000406047c11 */ /* 0x000fc6000f8008ff */
[----:B------:R-:W2:Y:S04]  /*15190*/  LDL.LU R157, [R1+0x1d4] ;  /* 0x0001d400019d7983 */ /* 0x000ea80000300800 */
[----:B------:R-:W2:Y:S04]  /*151a0*/  LDL.LU R156, [R1+0x1d8] ;  /* 0x0001d800019c7983 */ /* 0x000ea80000300800 */
[----:B------:R-:W2:Y:S04]  /*151b0*/  LDL.LU R155, [R1+0x1dc] ;  /* 0x0001dc00019b7983 */ /* 0x000ea80000300800 */
[----:B------:R-:W2:Y:S01]  /*151c0*/  LDL.LU R154, [R1+0x1e0] ;  /* 0x0001e000019a7983 */ /* 0x000ea20000300800 */
[----:B------:R-:W-:-:S03]  /*151d0*/  LEA.HI.X R5, R6, UR5, R10, 0x1, P0 ;  /* 0x0000000506057c11 */ /* 0x000fc600080f0c0a */
[----:B------:R-:W2:Y:S01]  /*151e0*/  LDL.LU R23, [R1+0x1e4] ;  /* 0x0001e40001177983 */ /* 0x000ea20000300800 */
[----:B------:R-:W-:-:S03]  /*151f0*/  F2FP.F16.F32.PACK_AB R3, RZ, R3 ;  /* 0x00000003ff03723e */ /* 0x000fc600000000ff */
[----:B------:R-:W2:Y:S04]  /*15200*/  LDL.LU R22, [R1+0x1e8] ;  /* 0x0001e80001167983 */ /* 0x000ea80000300800 */
[----:B------:R-:W2:Y:S04]  /*15210*/  LDL.LU R21, [R1+0x1ec] ;  /* 0x0001ec0001157983 */ /* 0x000ea80000300800 */
[----:B------:R-:W2:Y:S04]  /*15220*/  LDL.LU R20, [R1+0x1f0] ;  /* 0x0001f00001147983 */ /* 0x000ea80000300800 */
[----:B------:R-:W2:Y:S04]  /*15230*/  LDL.LU R19, [R1+0x1f4] ;  /* 0x0001f40001137983 */ /* 0x000ea80000300800 */
[----:B------:R-:W2:Y:S04]  /*15240*/  LDL.LU R18, [R1+0x1f8] ;  /* 0x0001f80001127983 */ /* 0x000ea80000300800 */
[----:B------:R-:W2:Y:S04]  /*15250*/  LDL.LU R15, [R1+0x1fc] ;  /* 0x0001fc00010f7983 */ /* 0x000ea80000300800 */
[----:B------:R-:W3:Y:S04]  /*15260*/  LDL.LU R7, [R1+0x8] ;  /* 0x0000080001077983 */ /* 0x000ee80000300800 */
[----:B------:R-:W4:Y:S04]  /*15270*/  LDL.LU R6, [R1+0xc] ;  /* 0x00000c0001067983 */ /* 0x000f280000300800 */
[----:B------:R0:W-:Y:S04]  /*15280*/  @P1 STG.E.U16 desc[UR36][R4.64], R3 ;  /* 0x0000000304001986 */ /* 0x0001e8000c101524 */
[----:B0-----:R-:W5:Y:S01]  /*15290*/  LDL.LU R3, [R1+0x4] ;  /* 0x0000040001037983 */ /* 0x001f620000300800 */
[----:B------:R-:W-:Y:S01]  /*152a0*/  ISETP.GT.AND P0, PT, R0, 0x1, P3 ;  /* 0x000000010000780c */ /* 0x000fe20001f04270 */
[----:B------:R-:W-:Y:S01]  /*152b0*/  USHF.L.U32 UR5, UR8, 0x4, URZ ;  /* 0x0000000408057899 */ /* 0x000fe2000800063f */
[----:B------:R-:W-:Y:S01]  /*152c0*/  ISETP.GT.AND P2, PT, R153, 0x8, PT ;  /* 0x000000089900780c */ /* 0x000fe20003f44270 */
[----:B------:R-:W-:Y:S01]  /*152d0*/  USHF.L.U64.HI UR4, UR8, 0x4, UR9 ;  /* 0x0000000408047899 */ /* 0x000fe20008010209 */
[----:B---3--:R-:W-:-:S05]  /*152e0*/  FMUL R7, R7, R2 ;  /* 0x0000000207077220 */ /* 0x008fca0000400000 */
[----:B------:R-:W-:-:S04]  /*152f0*/  F2FP.F16.F32.PACK_AB R7, RZ, R7 ;  /* 0x00000007ff07723e */ /* 0x000fc800000000ff */
[----:B------:R-:W-:Y:S01]  /*15300*/  PRMT R8, R7, 0x7610, R8 ;  /* 0x0000761007087816 */ /* 0x000fe20000000008 */
[----:B-----5:R-:W-:-:S05]  /*15310*/  FMUL R3, R3, R2 ;  /* 0x0000000203037220 */ /* 0x020fca0000400000 */
[----:B------:R-:W-:-:S05]  /*15320*/  F2FP.F16.F32.PACK_AB R3, RZ, R3 ;  /* 0x00000003ff03723e */ /* 0x000fca00000000ff */
[----:B------:R4:W-:Y:S01]  /*15330*/  @P0 STG.E.U16 desc[UR36][R4.64+0x2], R3 ;  /* 0x0000020304000986 */ /* 0x0009e2000c101524 */
[----:B------:R-:W-:Y:S01]  /*15340*/  ISETP.GT.AND P0, PT, R0, RZ, P2 ;  /* 0x000000ff0000720c */ /* 0x000fe20001704270 */
[----:B----4-:R-:W-:Y:S01]  /*15350*/  FMUL R3, R6, R2 ;  /* 0x0000000206037220 */ /* 0x010fe20000400000 */
[----:B------:R-:W-:-:S04]  /*15360*/  IADD3 R6, P1, R4, UR5, RZ ;  /* 0x0000000504067c10 */ /* 0x000fc8000ff3e0ff */
[----:B------:R-:W-:Y:S02]  /*15370*/  IADD3.X R7, R5, UR4, RZ, P1, !PT ;  /* 0x0000000405077c10 */ /* 0x000fe40008ffe4ff */
[----:B------:R-:W-:-:S05]  /*15380*/  F2FP.F16.F32.PACK_AB R3, RZ, R3 ;  /* 0x00000003ff03723e */ /* 0x000fca00000000ff */
[----:B------:R0:W-:Y:S01]  /*15390*/  @P0 STG.E.U16 desc[UR36][R6.64], R8 ;  /* 0x0000000806000986 */ /* 0x0001e2000c101524 */
[----:B------:R-:W-:-:S03]  /*153a0*/  ISETP.GT.AND P0, PT, R0, 0x1, P2 ;  /* 0x000000010000780c */ /* 0x000fc60001704270 */
[----:B0-----:R-:W3:Y:S10]  /*153b0*/  LDL.LU R8, [R1+0x54] ;  /* 0x0000540001087983 */ /* 0x001ef40000300800 */
[----:B------:R0:W-:Y:S04]  /*153c0*/  @P0 STG.E.U16 desc[UR36][R6.64+0x2], R3 ;  /* 0x0000020306000986 */ /* 0x0001e8000c101524 */
[----:B0-----:R-:W4:Y:S01]  /*153d0*/  LDL.LU R3, [R1+0x10] ;  /* 0x0000100001037983 */ /* 0x001f220000300800 */
[----:B------:R-:W-:Y:S01]  /*153e0*/  ISETP.GT.AND P0, PT, R0, 0x8, P3 ;  /* 0x000000080000780c */ /* 0x000fe20001f04270 */
[----:B----4-:R-:W-:-:S05]  /*153f0*/  FMUL R3, R3, R2 ;  /* 0x0000000203037220 */ /* 0x010fca0000400000 */
[----:B------:R-:W-:-:S07]  /*15400*/  F2FP.F16.F32.PACK_AB R3, RZ, R3 ;  /* 0x00000003ff03723e */ /* 0x000fce00000000ff */
        /* <DEDUP_REMOVED lines=78> */
[----:B---3--:R-:W-:-:S05]  /*158f0*/  FMUL R8, R8, R2 ;  /* 0x0000000208087220 */ /* 0x008fca0000400000 */
[----:B------:R-:W-:-:S04]  /*15900*/  F2FP.F16.F32.PACK_AB R8, RZ, R8 ;  /* 0x00000008ff08723e */ /* 0x000fc800000000ff */
[----:B------:R-:W-:Y:S01]  /*15910*/  PRMT R10, R8, 0x7610, R10 ;  /* 0x00007610080a7816 */ /* 0x000fe2000000000a */
[----:B----4-:R-:W-:-:S05]  /*15920*/  FMUL R3, R3, R2 ;  /* 0x0000000203037220 */ /* 0x010fca0000400000 */
[----:B------:R-:W-:-:S05]  /*15930*/  F2FP.F16.F32.PACK_AB R3, RZ, R3 ;  /* 0x00000003ff03723e */ /* 0x000fca00000000ff */
[----:B------:R0:W-:Y:S04]  /*15940*/  @P0 STG.E.U16 desc[UR36][R4.64+0x50], R3 ;  /* 0x0000500304000986 */ /* 0x0001e8000c101524 */
[----:B0-----:R-:W3:Y:S01]  /*15950*/  LDL.LU R3, [R1+0x58] ;  /* 0x0000580001037983 */ /* 0x001ee20000300800 */
[C---:B------:R-:W-:Y:S01]  /*15960*/  ISETP.GT.AND P5, PT, R0.reuse, 0x29, P3 ;  /* 0x000000290000780c */ /* 0x040fe20001fa4270 */
[----:B------:R-:W-:Y:S01]  /*15970*/  FMUL R9, R9, R2 ;  /* 0x0000000209097220 */ /* 0x000fe20000400000 */
[C---:B------:R-:W-:Y:S01]  /*15980*/  ISETP.GT.AND P0, PT, R0.reuse, 0x28, P2 ;  /* 0x000000280000780c */ /* 0x040fe20001704270 */
[----:B------:R-:W4:Y:S01]  /*15990*/  LDL.LU R8, [R1+0x60] ;  /* 0x0000600001087983 */ /* 0x000f220000300800 */
[C---:B------:R-:W-:Y:S02]  /*159a0*/  ISETP.GT.AND P4, PT, R0.reuse, 0x29, P2 ;  /* 0x000000290000780c */ /* 0x040fe40001784270 */
[----:B------:R-:W-:-:S02]  /*159b0*/  ISETP.GT.AND P1, PT, R0, 0x30, P3 ;  /* 0x000000300000780c */ /* 0x000fc40001f24270 */
[----:B------:R-:W-:Y:S01]  /*159c0*/  F2FP.F16.F32.PACK_AB R9, RZ, R9 ;  /* 0x00000009ff09723e */ /* 0x000fe200000000ff */
[-C--:B---3--:R-:W-:Y:S01]  /*159d0*/  FMUL R3, R3, R2.reuse ;  /* 0x0000000203037220 */ /* 0x088fe20000400000 */
[----:B----4-:R-:W-:-:S04]  /*159e0*/  FMUL R8, R8, R2 ;  /* 0x0000000208087220 */ /* 0x010fc80000400000 */
[----:B------:R-:W-:-:S04]  /*159f0*/  F2FP.F16.F32.PACK_AB R3, RZ, R3 ;  /* 0x00000003ff03723e */ /* 0x000fc800000000ff */
[----:B------:R-:W-:Y:S02]  /*15a00*/  PRMT R11, R3, 0x7610, R11 ;  /* 0x00007610030b7816 */ /* 0x000fe4000000000b */
[----:B------:R-:W-:Y:S02]  /*15a10*/  F2FP.F16.F32.PACK_AB R3, RZ, R8 ;  /* 0x00000008ff03723e */ /* 0x000fe400000000ff */
[----:B------:R-:W3:Y:S04]  /*15a20*/  LDL.LU R8, [R1+0x64] ;  /* 0x0000640001087983 */ /* 0x000ee80000300800 */
[----:B------:R0:W-:Y:S04]  /*15a30*/  @P5 STG.E.U16 desc[UR36][R4.64+0x52], R10 ;  /* 0x0000520a04005986 */ /* 0x0001e8000c101524 */
[----:B------:R-:W-:Y:S04]  /*15a40*/  @P0 STG.E.U16 desc[UR36][R6.64+0x50], R11 ;  /* 0x0000500b06000986 */ /* 0x000fe8000c101524 */
[----:B------:R1:W-:Y:S01]  /*15a50*/  @P4 STG.E.U16 desc[UR36][R6.64+0x52], R9 ;  /* 0x0000520906004986 */ /* 0x0003e2000c101524 */
[----:B0-----:R-:W-:-:S03]  /*15a60*/  PRMT R10, R3, 0x7610, R10 ;  /* 0x00007610030a7816 */ /* 0x001fc6000000000a */
[----:B------:R-:W4:Y:S04]  /*15a70*/  LDL.LU R3, [R1+0x68] ;  /* 0x0000680001037983 */ /* 0x000f280000300800 */
[----:B------:R0:W-:Y:S04]  /*15a80*/  @P1 STG.E.U16 desc[UR36][R4.64+0x60], R10 ;  /* 0x0000600a04001986 */ /* 0x0001e8000c101524 */
[----:B-1----:R-:W5:Y:S01]  /*15a90*/  LDL.LU R9, [R1+0x6c] ;  /* 0x00006c0001097983 */ /* 0x002f620000300800 */
[----:B---3--:R-:W-:-:S05]  /*15aa0*/  FMUL R8, R8, R2 ;  /* 0x0000000208087220 */ /* 0x008fca0000400000 */
[----:B------:R-:W-:-:S04]  /*15ab0*/  F2FP.F16.F32.PACK_AB R8, RZ, R8 ;  /* 0x00000008ff08723e */ /* 0x000fc800000000ff */
[----:B0-----:R-:W-:Y:S02]  /*15ac0*/  PRMT R10, R8, 0x7610, R10 ;  /* 0x00007610080a7816 */ /* 0x001fe4000000000a */
[----:B------:R-:W3:Y:S01]  /*15ad0*/  LDL.LU R8, [R1+0x70] ;  /* 0x0000700001087983 */ /* 0x000ee20000300800 */
[----:B----4-:R-:W-:-:S05]  /*15ae0*/  FMUL R3, R3, R2 ;  /* 0x0000000203037220 */ /* 0x010fca0000400000 */
[----:B------:R-:W-:-:S04]  /*15af0*/  F2FP.F16.F32.PACK_AB R3, RZ, R3 ;  /* 0x00000003ff03723e */ /* 0x000fc800000000ff */
[----:B------:R-:W-:Y:S01]  /*15b00*/  PRMT R11, R3, 0x7610, R11 ;  /* 0x00007610030b7816 */ /* 0x000fe2000000000b */
[----:B---3--:R-:W-:-:S05]  /*15b10*/  FMUL R8, R8, R2 ;  /* 0x0000000208087220 */ /* 0x008fca0000400000 */
[----:B------:R-:W-:Y:S02]  /*15b20*/  F2FP.F16.F32.PACK_AB R3, RZ, R8 ;  /* 0x00000008ff03723e */ /* 0x000fe400000000ff */
[----:B------:R-:W3:Y:S01]  /*15b30*/  LDL.LU R8, [R1+0x74] ;  /* 0x0000740001087983 */ /* 0x000ee20000300800 */
[C---:B------:R-:W-:Y:S02]  /*15b40*/  ISETP.GT.AND P0, PT, R0.reuse, 0x31, P3 ;  /* 0x000000310000780c */ /* 0x040fe40001f04270 */
[C---:B------:R-:W-:Y:S02]  /*15b50*/  ISETP.GT.AND P4, PT, R0.reuse, 0x30, P2 ;  /* 0x000000300000780c */ /* 0x040fe40001784270 */
[C---:B------:R-:W-:Y:S02]  /*15b60*/  ISETP.GT.AND P5, PT, R0.reuse, 0x31, P2 ;  /* 0x000000310000780c */ /* 0x040fe400017a4270 */
[----:B------:R-:W-:Y:S01]  /*15b70*/  ISETP.GT.AND P1, PT, R0, 0x38, P3 ;  /* 0x000000380000780c */ /* 0x000fe20001f24270 */
[----:B-----5:R-:W-:-:S05]  /*15b80*/  FMUL R9, R9, R2 ;  /* 0x0000000209097220 */ /* 0x020fca0000400000 */
[----:B------:R-:W-:Y:S01]  /*15b90*/  F2FP.F16.F32.PACK_AB R9, RZ, R9 ;  /* 0x00000009ff09723e */ /* 0x000fe200000000ff */
        /* <DEDUP_REMOVED lines=11> */
[C---:B------:R-:W-:Y:S02]  /*15c50*/  ISETP.GT.AND P0, PT, R0.reuse, 0x39, P3 ;  /* 0x000000390000780c */ /* 0x040fe40001f04270 */
[----:B------:R-:W-:Y:S01]  /*15c60*/  ISETP.GT.AND P4, PT, R0, 0x38, P2 ;  /* 0x000000380000780c */ /* 0x000fe20001784270 */
[----:B----4-:R-:W-:-:S05]  /*15c70*/  FMUL R3, R3, R2 ;  /* 0x0000000203037220 */ /* 0x010fca0000400000 */
[----:B------:R-:W-:-:S04]  /*15c80*/  F2FP.F16.F32.PACK_AB R3, RZ, R3 ;  /* 0x00000003ff03723e */ /* 0x000fc800000000ff */
[----:B------:R-:W-:Y:S01]  /*15c90*/  PRMT R11, R3, 0x7610, R11 ;  /* 0x00007610030b7816 */ /* 0x000fe2000000000b */
[----:B------:R0:W-:Y:S04]  /*15ca0*/  @P0 STG.E.U16 desc[UR36][R4.64+0x72], R10 ;  /* 0x0000720a04000986 */ /* 0x0001e8000c101524 */
[----:B------:R1:W-:Y:S01]  /*15cb0*/  @P4 STG.E.U16 desc[UR36][R6.64+0x70], R11 ;  /* 0x0000700b06004986 */ /* 0x0003e2000c101524 */
[----:B---3--:R-:W-:-:S05]  /*15cc0*/  FMUL R8, R8, R2 ;  /* 0x0000000208087220 */ /* 0x008fca0000400000 */
[----:B------:R-:W-:Y:S02]  /*15cd0*/  F2FP.F16.F32.PACK_AB R3, RZ, R8 ;  /* 0x00000008ff03723e */ /* 0x000fe400000000ff */
[----:B------:R-:W3:Y:S02]  /*15ce0*/  LDL.LU R8, [R1+0x88] ;  /* 0x0000880001087983 */ /* 0x000ee40000300800 */
[----:B0-----:R-:W-:Y:S02]  /*15cf0*/  PRMT R10, R3, 0x7610, R10 ;  /* 0x00007610030a7816 */ /* 0x001fe4000000000a */
[----:B-1----:R-:W4:Y:S04]  /*15d00*/  LDL.LU R11, [R1+0x94] ;  /* 0x00009400010b7983 */ /* 0x002f280000300800 */
[----:B------:R-:W2:Y:S01]  /*15d10*/  LDL.LU R3, [R1+0x84] ;  /* 0x0000840001037983 */ /* 0x000ea20000300800 */
[----:B------:R-:W-:-:S02]  /*15d20*/  ISETP.GT.AND P5, PT, R0, 0x39, P2 ;  /* 0x000000390000780c */ /* 0x000fc400017a4270 */
[----:B------:R-:W-:Y:S01]  /*15d30*/  ISETP.GT.AND P1, PT, R0, 0x40, P3 ;  /* 0x000000400000780c */ /* 0x000fe20001f24270 */
[----:B-----5:R-:W-:-:S05]  /*15d40*/  FMUL R9, R9, R2 ;  /* 0x0000000209097220 */ /* 0x020fca0000400000 */
[----:B------:R-:W-:-:S05]  /*15d50*/  F2FP.F16.F32.PACK_AB R9, RZ, R9 ;  /* 0x00000009ff09723e */ /* 0x000fca00000000ff */
[----:B------:R0:W-:Y:S04]  /*15d60*/  @P5 STG.E.U16 desc[UR36][R6.64+0x72], R9 ;  /* 0x0000720906005986 */ /* 0x0001e8000c101524 */
[----:B------:R1:W-:Y:S04]  /*15d70*/  @P1 STG.E.U16 desc[UR36][R4.64+0x80], R10 ;  /* 0x0000800a04001986 */ /* 0x0003e8000c101524 */
[----:B0-----:R-:W5:Y:S01]  /*15d80*/  LDL.LU R9, [R1+0x8c] ;  /* 0x00008c0001097983 */ /* 0x001f620000300800 */
[-C--:B---3--:R-:W-:Y:S01]  /*15d90*/  FMUL R8, R8, R2.reuse ;  /* 0x0000000208087220 */ /* 0x088fe20000400000 */
[----:B--2---:R-:W-:-:S05]  /*15da0*/  FMUL R3, R3, R2 ;  /* 0x0000000203037220 */ /* 0x004fca0000400000 */
[----:B-1----:R-:W-:Y:S02]  /*15db0*/  F2FP.F16.F32.PACK_AB R10, RZ, R3 ;  /* 0x00000003ff0a723e */ /* 0x002fe400000000ff */
[----:B------:R-:W-:Y:S02]  /*15dc0*/  F2FP.F16.F32.PACK_AB R3, RZ, R8 ;  /* 0x00000008ff03723e */ /* 0x000fe400000000ff */
[----:B------:R-:W-:Y:S02]  /*15dd0*/  PRMT R8, R10, 0x7610, R8 ;  /* 0x000076100a087816 */ /* 0x000fe40000000008 */
[----:B------:R-:W2:Y:S01]  /*15de0*/  LDL.LU R10, [R1+0x90] ;  /* 0x00009000010a7983 */ /* 0x000ea20000300800 */
[C---:B------:R-:W-:Y:S02]  /*15df0*/  ISETP.GT.AND P0, PT, R0.reuse, 0x41, P3 ;  /* 0x000000410000780c */ /* 0x040fe40001f04270 */
[C---:B------:R-:W-:Y:S02]  /*15e00*/  ISETP.GT.AND P4, PT, R0.reuse, 0x40, P2 ;  /* 0x000000400000780c */ /* 0x040fe40001784270 */
[----:B------:R-:W-:Y:S01]  /*15e10*/  ISETP.GT.AND P5, PT, R0, 0x41, P2 ;  /* 0x000000410000780c */ /* 0x000fe200017a4270 */
[----:B------:R-:W-:Y:S01]  /*15e20*/  FMUL R12, R12, R2 ;  /* 0x000000020c0c7220 */ /* 0x000fe20000400000 */
[----:B------:R-:W-:-:S07]  /*15e30*/  ISETP.GT.AND P1, PT, R0, 0x48, P3 ;  /* 0x000000480000780c */ /* 0x000fce0001f24270 */
[----:B------:R0:W-:Y:S01]  /*15e40*/  @P0 STG.E.U16 desc[UR36][R4.64+0x82], R8 ;  /* 0x0000820804000986 */ /* 0x0001e2000c101524 */
[----:B-----5:R-:W-:Y:S01]  /*15e50*/  FMUL R9, R9, R2 ;  /* 0x0000000209097220 */ /* 0x020fe20000400000 */
[----:B------:R-:W-:Y:S02]  /*15e60*/  F2FP.F16.F32.PACK_AB R12, RZ, R12 ;  /* 0x0000000cff0c723e */ /* 0x000fe400000000ff */
[----:B------:R1:W-:Y:S01]  /*15e70*/  @P4 STG.E.U16 desc[UR36][R6.64+0x80], R3 ;  /* 0x0000800306004986 */ /* 0x0003e2000c101524 */
[----:B------:R-:W-:Y:S02]  /*15e80*/  ISETP.GT.AND P0, PT, R0, 0x49, P3 ;  /* 0x000000490000780c */ /* 0x000fe40001f04270 */
[----:B------:R-:W-:Y:S01]  /*15e90*/  F2FP.F16.F32.PACK_AB R9, RZ, R9 ;  /* 0x00000009ff09723e */ /* 0x000fe200000000ff */
[-C--:B0-----:R-:W-:Y:S01]  /*15ea0*/  FMUL R8, R235, R2.reuse ;  /* 0x00000002eb087220 */ /* 0x081fe20000400000 */
[----:B----4-:R-:W-:-:S04]  /*15eb0*/  FMUL R11, R11, R2 ;  /* 0x000000020b0b7220 */ /* 0x010fc80000400000 */
[----:B-1----:R-:W-:Y:S02]  /*15ec0*/  F2FP.F16.F32.PACK_AB R3, RZ, R8 ;  /* 0x00000008ff03723e */ /* 0x002fe400000000ff */
[----:B------:R-:W-:Y:S01]  /*15ed0*/  PRMT R8, R12, 0x7610, R8 ;  /* 0x000076100c087816 */ /* 0x000fe20000000008 */
[----:B------:R0:W-:Y:S01]  /*15ee0*/  @P5 STG.E.U16 desc[UR36][R6.64+0x82], R9 ;  /* 0x0000820906005986 */ /* 0x0001e2000c101524 */
[----:B------:R-:W-:Y:S01]  /*15ef0*/  PRMT R12, R3, 0x7610, R12 ;  /* 0x00007610030c7816 */ /* 0x000fe2000000000c */
[----:B------:R-:W-:Y:S01]  /*15f00*/  FMUL R3, R233, R2 ;  /* 0x00000002e9037220 */ /* 0x000fe20000400000 */
[C---:B------:R-:W-:Y:S02]  /*15f10*/  ISETP.GT.AND P4, PT, R0.reuse, 0x48, P2 ;  /* 0x000000480000780c */ /* 0x040fe40001784270 */
[----:B------:R-:W-:Y:S02]  /*15f20*/  ISETP.GT.AND P5, PT, R0, 0x49, P2 ;  /* 0x000000490000780c */ /* 0x000fe400017a4270 */
[----:B------:R-:W-:-:S02]  /*15f30*/  F2FP.F16.F32.PACK_AB R11, RZ, R11 ;  /* 0x0000000bff0b723e */ /* 0x000fc400000000ff */
[----:B------:R-:W-:Y:S01]  /*15f40*/  F2FP.F16.F32.PACK_AB R3, RZ, R3 ;  /* 0x00000003ff03723e */ /* 0x000fe200000000ff */
[----:B0-----:R-:W-:-:S05]  /*15f50*/  FMUL R9, R234, R2 ;  /* 0x00000002ea097220 */ /* 0x001fca0000400000 */
[----:B------:R-:W-:-:S04]  /*15f60*/  F2FP.F16.F32.PACK_AB R9, RZ, R9 ;  /* 0x00000009ff09723e */ /* 0x000fc800000000ff */
[----:B------:R-:W-:Y:S01]  /*15f70*/  PRMT R13, R9, 0x7610, R13 ;  /* 0x00007610090d7816 */ /* 0x000fe2000000000d */
[----:B------:R-:W-:-:S05]  /*15f80*/  FMUL R9, R232, R2 ;  /* 0x00000002e8097220 */ /* 0x000fca0000400000 */
[----:B------:R-:W-:Y:S01]  /*15f90*/  F2FP.F16.F32.PACK_AB R9, RZ, R9 ;  /* 0x00000009ff09723e */ /* 0x000fe200000000ff */
[----:B--2---:R-:W-:-:S05]  /*15fa0*/  FMUL R10, R10, R2 ;  /* 0x000000020a0a7220 */ /* 0x004fca0000400000 */
[----:B------:R-:W-:-:S05]  /*15fb0*/  F2FP.F16.F32.PACK_AB R10, RZ, R10 ;  /* 0x0000000aff0a723e */ /* 0x000fca00000000ff */
[----:B------:R-:W-:Y:S01]  /*15fc0*/  @P1 STG.E.U16 desc[UR36][R4.64+0x90], R10 ;  /* 0x0000900a04001986 */ /* 0x000fe2000c101524 */
[----:B------:R-:W-:-:S03]  /*15fd0*/  ISETP.GT.AND P1, PT, R0, 0x50, P3 ;  /* 0x000000500000780c */ /* 0x000fc60001f24270 */
[----:B------:R0:W-:Y:S01]  /*15fe0*/  @P0 STG.E.U16 desc[UR36][R4.64+0x92], R11 ;  /* 0x0000920b04000986 */ /* 0x0001e2000c101524 */
[----:B------:R-:W-:-:S03]  /*15ff0*/  ISETP.GT.AND P0, PT, R0, 0x51, P3 ;  /* 0x000000510000780c */ /* 0x000fc60001f04270 */
[----:B------:R-:W-:Y:S01]  /*16000*/  @P4 STG.E.U16 desc[UR36][R6.64+0x90], R8 ;  /* 0x0000900806004986 */ /* 0x000fe2000c101524 */
[----:B------:R-:W-:Y:S02]  /*16010*/  ISETP.GT.AND P4, PT, R0, 0x50, P2 ;  /* 0x000000500000780c */ /* 0x000fe40001784270 */
[----:B0-----:R-:W-:Y:S01]  /*16020*/  PRMT R11, R3, 0x7610, R11 ;  /* 0x00007610030b7816 */ /* 0x001fe2000000000b */
[----:B------:R-:W-:Y:S01]  /*16030*/  FMUL R3, R230, R2 ;  /* 0x00000002e6037220 */ /* 0x000fe20000400000 */
[----:B------:R0:W-:Y:S01]  /*16040*/  @P5 STG.E.U16 desc[UR36][R6.64+0x92], R12 ;  /* 0x0000920c06005986 */ /* 0x0001e2000c101524 */
[----:B------:R-:W-:-:S03]  /*16050*/  ISETP.GT.AND P5, PT, R0, 0x51, P2 ;  /* 0x000000510000780c */ /* 0x000fc600017a4270 */
[----:B------:R-:W-:Y:S01]  /*16060*/  F2FP.F16.F32.PACK_AB R3, RZ, R3 ;  /* 0x00000003ff03723e */ /* 0x000fe200000000ff */
[----:B------:R1:W-:Y:S01]  /*16070*/  @P1 STG.E.U16 desc[UR36][R4.64+0xa0], R13 ;  /* 0x0000a00d04001986 */ /* 0x0003e2000c101524 */
[----:B------:R-:W-:Y:S01]  /*16080*/  FMUL R10, R231, R2 ;  /* 0x00000002e70a7220 */ /* 0x000fe20000400000 */
[----:B------:R-:W-:-:S04]  /*16090*/  ISETP.GT.AND P1, PT, R0, 0x58, P3 ;  /* 0x000000580000780c */ /* 0x000fc80001f24270 */
[----:B------:R-:W-:Y:S02]  /*160a0*/  F2FP.F16.F32.PACK_AB R10, RZ, R10 ;  /* 0x0000000aff0a723e */ /* 0x000fe400000000ff */
[----:B0-----:R-:W-:Y:S02]  /*160b0*/  PRMT R12, R9, 0x7610, R12 ;  /* 0x00007610090c7816 */ /* 0x001fe4000000000c */
[----:B-1----:R-:W-:Y:S01]  /*160c0*/  PRMT R13, R3, 0x7610, R13 ;  /* 0x00007610030d7816 */ /* 0x002fe2000000000d */
[----:B------:R-:W-:Y:S01]  /*160d0*/  FMUL R3, R229, R2 ;  /* 0x00000002e5037220 */ /* 0x000fe20000400000 */
[----:B------:R-:W-:Y:S04]  /*160e0*/  @P0 STG.E.U16 desc[UR36][R4.64+0xa2], R11 ;  /* 0x0000a20b04000986 */ /* 0x000fe8000c101524 */
[----:B------:R-:W-:Y:S01]  /*160f0*/  F2FP.F16.F32.PACK_AB R3, RZ, R3 ;  /* 0x00000003ff03723e */ /* 0x000fe200000000ff */
[----:B------:R-:W-:Y:S04]  /*16100*/  @P4 STG.E.U16 desc[UR36][R6.64+0xa0], R12 ;  /* 0x0000a00c06004986 */ /* 0x000fe8000c101524 */
[----:B------:R0:W-:Y:S01]  /*16110*/  @P5 STG.E.U16 desc[UR36][R6.64+0xa2], R10 ;  /* 0x0000a20a06005986 */ /* 0x0001e2000c101524 */
[----:B------:R-:W-:-:S02]  /*16120*/  ISETP.GT.AND P0, PT, R0, 0x59, P3 ;  /* 0x000000590000780c */ /* 0x000fc40001f04270 */
[----:B0-----:R-:W-:Y:S01]  /*16130*/  PRMT R10, R3, 0x7610, R10 ;  /* 0x00007610030a7816 */ /* 0x001fe2000000000a */
[-C--:B------:R-:W-:Y:S01]  /*16140*/  FMUL R3, R226, R2.reuse ;  /* 0x00000002e2037220 */ /* 0x080fe20000400000 */
[----:B------:R0:W-:Y:S04]  /*16150*/  @P1 STG.E.U16 desc[UR36][R4.64+0xb0], R13 ;  /* 0x0000b00d04001986 */ /* 0x0001e8000c101524 */
[----:B------:R-:W-:Y:S01]  /*16160*/  F2FP.F16.F32.PACK_AB R3, RZ, R3 ;  /* 0x00000003ff03723e */ /* 0x000fe200000000ff */
[-C--:B------:R-:W-:Y:S01]  /*16170*/  FMUL R8, R228, R2.reuse ;  /* 0x00000002e4087220 */ /* 0x080fe20000400000 */
[-C--:B------:R-:W-:Y:S01]  /*16180*/  FMUL R9, R227, R2.reuse ;  /* 0x00000002e3097220 */ /* 0x080fe20000400000 */
[C---:B------:R-:W-:Y:S02]  /*16190*/  ISETP.GT.AND P4, PT, R0.reuse, 0x58, P2 ;  /* 0x000000580000780c */ /* 0x040fe40001784270 */
[----:B0-----:R-:W-:Y:S01]  /*161a0*/  PRMT R13, R3, 0x7610, R13 ;  /* 0x00007610030d7816 */ /* 0x001fe2000000000d */
[----:B------:R-:W-:Y:S01]  /*161b0*/  FMUL R3, R225, R2 ;  /* 0x00000002e1037220 */ /* 0x000fe20000400000 */
[----:B------:R-:W-:-:S02]  /*161c0*/  ISETP.GT.AND P5, PT, R0, 0x59, P2 ;  /* 0x000000590000780c */ /* 0x000fc400017a4270 */
[----:B------:R-:W-:Y:S02]  /*161d0*/  ISETP.GT.AND P1, PT, R0, 0x60, P3 ;  /* 0x000000600000780c */ /* 0x000fe40001f24270 */
[----:B------:R-:W-:Y:S01]  /*161e0*/  F2FP.F16.F32.PACK_AB R3, RZ, R3 ;  /* 0x00000003ff03723e */ /* 0x000fe200000000ff */
[----:B------:R0:W-:Y:S01]  /*161f0*/  @P0 STG.E.U16 desc[UR36][R4.64+0xb2], R10 ;  /* 0x0000b20a04000986 */ /* 0x0001e2000c101524 */
[----:B------:R-:W-:Y:S02]  /*16200*/  F2FP.F16.F32.PACK_AB R8, RZ, R8 ;  /* 0x00000008ff08723e */ /* 0x000fe400000000ff */
[----:B------:R-:W-:Y:S02]  /*16210*/  F2FP.F16.F32.PACK_AB R9, RZ, R9 ;  /* 0x00000009ff09723e */ /* 0x000fe400000000ff */
[----:B------:R-:W-:Y:S02]  /*16220*/  PRMT R11, R8, 0x7610, R11 ;  /* 0x00007610080b7816 */ /* 0x000fe4000000000b */
[----:B------:R-:W-:-:S02]  /*16230*/  PRMT R12, R9, 0x7610, R12 ;  /* 0x00007610090c7816 */ /* 0x000fc4000000000c */
[----:B0-----:R-:W-:Y:S01]  /*16240*/  PRMT R10, R3, 0x7610, R10 ;  /* 0x00007610030a7816 */ /* 0x001fe2000000000a */
[-C--:B------:R-:W-:Y:S01]  /*16250*/  FMUL R3, R222, R2.reuse ;  /* 0x00000002de037220 */ /* 0x080fe20000400000 */
[----:B------:R-:W-:Y:S01]  /*16260*/  ISETP.GT.AND P0, PT, R0, 0x61, P3 ;  /* 0x000000610000780c */ /* 0x000fe20001f04270 */
[----:B------:R-:W-:Y:S03]  /*16270*/  @P4 STG.E.U16 desc[UR36][R6.64+0xb0], R11 ;  /* 0x0000b00b06004986 */ /* 0x000fe6000c101524 */
[----:B------:R-:W-:Y:S01]  /*16280*/  F2FP.F16.F32.PACK_AB R3, RZ, R3 ;  /* 0x00000003ff03723e */ /* 0x000fe200000000ff */
[----:B------:R-:W-:Y:S04]  /*16290*/  @P5 STG.E.U16 desc[UR36][R6.64+0xb2], R12 ;  /* 0x0000b20c06005986 */ /* 0x000fe8000c101524 */
[----:B------:R0:W-:Y:S01]  /*162a0*/  @P1 STG.E.U16 desc[UR36][R4.64+0xc0], R13 ;  /* 0x0000c00d04001986 */ /* 0x0001e2000c101524 */
[-C--:B------:R-:W-:Y:S01]  /*162b0*/  FMUL R8, R224, R2.reuse ;  /* 0x00000002e0087220 */ /* 0x080fe20000400000 */
[----:B------:R-:W-:Y:S01]  /*162c0*/  FMUL R9, R223, R2 ;  /* 0x00000002df097220 */ /* 0x000fe20000400000 */
[----:B------:R-:W-:-:S02]  /*162d0*/  ISETP.GT.AND P4, PT, R0, 0x60, P2 ;  /* 0x000000600000780c */ /* 0x000fc40001784270 */
[C---:B------:R-:W-:Y:S02]  /*162e0*/  ISETP.GT.AND P5, PT, R0.reuse, 0x61, P2 ;  /* 0x000000610000780c */ /* 0x040fe400017a4270 */
[----:B0-----:R-:W-:Y:S01]  /*162f0*/  PRMT R13, R3, 0x7610, R13 ;  /* 0x00007610030d7816 */ /* 0x001fe2000000000d */
[----:B------:R-:W-:Y:S01]  /*16300*/  FMUL R3, R221, R2 ;  /* 0x00000002dd037220 */ /* 0x000fe20000400000 */
[----:B------:R-:W-:Y:S01]  /*16310*/  ISETP.GT.AND P1, PT, R0, 0x68, P3 ;  /* 0x000000680000780c */ /* 0x000fe20001f24270 */
[----:B------:R0:W-:Y:S01]  /*16320*/  @P0 STG.E.U16 desc[UR36][R4.64+0xc2], R10 ;  /* 0x0000c20a04000986 */ /* 0x0001e2000c101524 */
[----:B------:R-:W-:Y:S02]  /*16330*/  F2FP.F16.F32.PACK_AB R8, RZ, R8 ;  /* 0x00000008ff08723e */ /* 0x000fe400000000ff */
[----:B------:R-:W-:Y:S02]  /*16340*/  F2FP.F16.F32.PACK_AB R3, RZ, R3 ;  /* 0x00000003ff03723e */ /* 0x000fe400000000ff */
[----:B------:R-:W-:-:S02]  /*16350*/  F2FP.F16.F32.PACK_AB R9, RZ, R9 ;  /* 0x00000009ff09723e */ /* 0x000fc400000000ff */
[----:B------:R-:W-:Y:S02]  /*16360*/  PRMT R11, R8, 0x7610, R11 ;  /* 0x00007610080b7816 */ /* 0x000fe4000000000b */
[----:B------:R-:W-:Y:S02]  /*16370*/  PRMT R12, R9, 0x7610, R12 ;  /* 0x00007610090c7816 */ /* 0x000fe4000000000c */
        /* <DEDUP_REMOVED lines=285> */
[----:B------:R-:W-:Y:S01]  /*17550*/  @P5 STG.E.U16 desc[UR36][R6.64+0x1a2], R12 ;  /* 0x0001a20c06005986 */ /* 0x000fe2000c101524 */
[-C--:B------:R-:W-:Y:S01]  /*17560*/  FMUL R8, R164, R2.reuse ;  /* 0x00000002a4087220 */ /* 0x080fe20000400000 */
[----:B------:R-:W-:Y:S01]  /*17570*/  FMUL R9, R163, R2 ;  /* 0x00000002a3097220 */ /* 0x000fe20000400000 */
[C---:B------:R-:W-:Y:S01]  /*17580*/  ISETP.GT.AND P4, PT, R0.reuse, 0xd8, P2 ;  /* 0x000000d80000780c */ /* 0x040fe20001784270 */
[----:B------:R0:W-:Y:S01]  /*17590*/  @P1 STG.E.U16 desc[UR36][R4.64+0x1b0], R13 ;  /* 0x0001b00d04001986 */ /* 0x0001e2000c101524 */
[----:B------:R-:W-:-:S02]  /*175a0*/  ISETP.GT.AND P5, PT, R0, 0xd9, P2 ;  /* 0x000000d90000780c */ /* 0x000fc400017a4270 */
[----:B------:R-:W-:Y:S02]  /*175b0*/  ISETP.GT.AND P1, PT, R0, 0xe0, P3 ;  /* 0x000000e00000780c */ /* 0x000fe40001f24270 */
[----:B------:R-:W-:Y:S02]  /*175c0*/  F2FP.F16.F32.PACK_AB R8, RZ, R8 ;  /* 0x00000008ff08723e */ /* 0x000fe400000000ff */
[----:B------:R-:W-:Y:S02]  /*175d0*/  F2FP.F16.F32.PACK_AB R9, RZ, R9 ;  /* 0x00000009ff09723e */ /* 0x000fe400000000ff */
[----:B0-----:R-:W-:Y:S01]  /*175e0*/  PRMT R13, R3, 0x7610, R13 ;  /* 0x00007610030d7816 */ /* 0x001fe2000000000d */
[----:B------:R-:W-:Y:S01]  /*175f0*/  FMUL R3, R161, R2 ;  /* 0x00000002a1037220 */ /* 0x000fe20000400000 */
[----:B------:R-:W-:Y:S01]  /*17600*/  PRMT R11, R8, 0x7610, R11 ;  /* 0x00007610080b7816 */ /* 0x000fe2000000000b */
[----:B------:R0:W-:Y:S03]  /*17610*/  @P0 STG.E.U16 desc[UR36][R4.64+0x1b2], R10 ;  /* 0x0001b20a04000986 */ /* 0x0001e6000c101524 */
[----:B------:R-:W-:-:S02]  /*17620*/  F2FP.F16.F32.PACK_AB R3, RZ, R3 ;  /* 0x00000003ff03723e */ /* 0x000fc400000000ff */
[----:B------:R-:W-:Y:S01]  /*17630*/  PRMT R12, R9, 0x7610, R12 ;  /* 0x00007610090c7816 */ /* 0x000fe2000000000c */
[----:B------:R-:W-:Y:S01]  /*17640*/  @P4 STG.E.U16 desc[UR36][R6.64+0x1b0], R11 ;  /* 0x0001b00b06004986 */ /* 0x000fe2000c101524 */
[-C--:B------:R-:W-:Y:S01]  /*17650*/  FMUL R8, R160, R2.reuse ;  /* 0x00000002a0087220 */ /* 0x080fe20000400000 */
[----:B------:R-:W-:Y:S02]  /*17660*/  ISETP.GT.AND P0, PT, R0, 0xe1, P3 ;  /* 0x000000e10000780c */ /* 0x000fe40001f04270 */
[----:B0-----:R-:W-:Y:S01]  /*17670*/  PRMT R10, R3, 0x7610, R10 ;  /* 0x00007610030a7816 */ /* 0x001fe2000000000a */
[-C--:B------:R-:W-:Y:S01]  /*17680*/  FMUL R3, R158, R2.reuse ;  /* 0x000000029e037220 */ /* 0x080fe20000400000 */
[----:B------:R-:W-:Y:S01]  /*17690*/  @P5 STG.E.U16 desc[UR36][R6.64+0x1b2], R12 ;  /* 0x0001b20c06005986 */ /* 0x000fe2000c101524 */
[----:B------:R-:W-:Y:S01]  /*176a0*/  FMUL R9, R159, R2 ;  /* 0x000000029f097220 */ /* 0x000fe20000400000 */
[C---:B------:R-:W-:Y:S02]  /*176b0*/  ISETP.GT.AND P4, PT, R0.reuse, 0xe0, P2 ;  /* 0x000000e00000780c */ /* 0x040fe40001784270 */
[----:B------:R0:W-:Y:S01]  /*176c0*/  @P1 STG.E.U16 desc[UR36][R4.64+0x1c0], R13 ;  /* 0x0001c00d04001986 */ /* 0x0001e2000c101524 */
[----:B------:R-:W-:-:S02]  /*176d0*/  ISETP.GT.AND P5, PT, R0, 0xe1, P2 ;  /* 0x000000e10000780c */ /* 0x000fc400017a4270 */
[----:B------:R-:W-:Y:S02]  /*176e0*/  ISETP.GT.AND P1, PT, R0, 0xe8, P3 ;  /* 0x000000e80000780c */ /* 0x000fe40001f24270 */
[----:B------:R-:W-:Y:S02]  /*176f0*/  F2FP.F16.F32.PACK_AB R3, RZ, R3 ;  /* 0x00000003ff03723e */ /* 0x000fe400000000ff */
[----:B------:R-:W-:Y:S02]  /*17700*/  F2FP.F16.F32.PACK_AB R8, RZ, R8 ;  /* 0x00000008ff08723e */ /* 0x000fe400000000ff */
[----:B------:R-:W-:Y:S02]  /*17710*/  F2FP.F16.F32.PACK_AB R9, RZ, R9 ;  /* 0x00000009ff09723e */ /* 0x000fe400000000ff */
[----:B0-----:R-:W-:Y:S01]  /*17720*/  PRMT R13, R3, 0x7610, R13 ;  /* 0x00007610030d7816 */ /* 0x001fe2000000000d */
[----:B------:R-:W-:Y:S01]  /*17730*/  FMUL R3, R157, R2 ;  /* 0x000000029d037220 */ /* 0x000fe20000400000 */
[----:B------:R-:W-:-:S02]  /*17740*/  PRMT R11, R8, 0x7610, R11 ;  /* 0x00007610080b7816 */ /* 0x000fc4000000000b */
[----:B------:R-:W-:Y:S01]  /*17750*/  PRMT R12, R9, 0x7610, R12 ;  /* 0x00007610090c7816 */ /* 0x000fe2000000000c */
[----:B------:R0:W-:Y:S01]  /*17760*/  @P0 STG.E.U16 desc[UR36][R4.64+0x1c2], R10 ;  /* 0x0001c20a04000986 */ /* 0x0001e2000c101524 */
[----:B------:R-:W-:Y:S01]  /*17770*/  F2FP.F16.F32.PACK_AB R3, RZ, R3 ;  /* 0x00000003ff03723e */ /* 0x000fe200000000ff */
[----:B------:R-:W-:Y:S02]  /*17780*/  FMUL R8, R156, R2 ;  /* 0x000000029c087220 */ /* 0x000fe40000400000 */
[----:B------:R1:W-:Y:S01]  /*17790*/  @P4 STG.E.U16 desc[UR36][R6.64+0x1c0], R11 ;  /* 0x0001c00b06004986 */ /* 0x0003e2000c101524 */
[----:B------:R-:W-:-:S03]  /*177a0*/  ISETP.GT.AND P0, PT, R0, 0xe9, P3 ;  /* 0x000000e90000780c */ /* 0x000fc60001f04270 */
[----:B------:R-:W-:Y:S01]  /*177b0*/  @P5 STG.E.U16 desc[UR36][R6.64+0x1c2], R12 ;  /* 0x0001c20c06005986 */ /* 0x000fe2000c101524 */
[----:B------:R-:W-:-:S03]  /*177c0*/  ISETP.GT.AND P4, PT, R0, 0xe9, P2 ;  /* 0x000000e90000780c */ /* 0x000fc60001784270 */
[----:B------:R2:W-:Y:S01]  /*177d0*/  @P1 STG.E.U16 desc[UR36][R4.64+0x1d0], R13 ;  /* 0x0001d00d04001986 */ /* 0x0005e2000c101524 */
[----:B------:R-:W-:Y:S02]  /*177e0*/  ISETP.GT.AND P1, PT, R0, 0xe8, P2 ;  /* 0x000000e80000780c */ /* 0x000fe40001724270 */
[----:B0-----:R-:W-:Y:S01]  /*177f0*/  PRMT R10, R3, 0x7610, R10 ;  /* 0x00007610030a7816 */ /* 0x001fe2000000000a */
[-C--:B------:R-:W-:Y:S01]  /*17800*/  FMUL R3, R154, R2.reuse ;  /* 0x000000029a037220 */ /* 0x080fe20000400000 */
[----:B------:R-:W-:Y:S01]  /*17810*/  ISETP.GT.AND P5, PT, R0, 0xf0, P3 ;  /* 0x000000f00000780c */ /* 0x000fe20001fa4270 */
[----:B------:R-:W-:Y:S01]  /*17820*/  FMUL R9, R155, R2 ;  /* 0x000000029b097220 */ /* 0x000fe20000400000 */
[----:B------:R-:W-:Y:S02]  /*17830*/  F2FP.F16.F32.PACK_AB R8, RZ, R8 ;  /* 0x00000008ff08723e */ /* 0x000fe400000000ff */
[----:B------:R-:W-:Y:S02]  /*17840*/  F2FP.F16.F32.PACK_AB R3, RZ, R3 ;  /* 0x00000003ff03723e */ /* 0x000fe400000000ff */
[----:B-1----:R-:W-:-:S02]  /*17850*/  PRMT R11, R8, 0x7610, R11 ;  /* 0x00007610080b7816 */ /* 0x002fc4000000000b */
[----:B------:R-:W-:Y:S02]  /*17860*/  F2FP.F16.F32.PACK_AB R9, RZ, R9 ;  /* 0x00000009ff09723e */ /* 0x000fe400000000ff */
[----:B--2---:R-:W-:Y:S01]  /*17870*/  PRMT R13, R3, 0x7610, R13 ;  /* 0x00007610030d7816 */ /* 0x004fe2000000000d */
[----:B------:R-:W-:Y:S01]  /*17880*/  @P0 STG.E.U16 desc[UR36][R4.64+0x1d2], R10 ;  /* 0x0001d20a04000986 */ /* 0x000fe2000c101524 */
[----:B------:R-:W-:-:S03]  /*17890*/  FMUL R3, R23, R2 ;  /* 0x0000000217037220 */ /* 0x000fc60000400000 */
[----:B------:R-:W-:Y:S04]  /*178a0*/  @P1 STG.E.U16 desc[UR36][R6.64+0x1d0], R11 ;  /* 0x0001d00b06001986 */ /* 0x000fe8000c101524 */
[----:B------:R0:W-:Y:S01]  /*178b0*/  @P4 STG.E.U16 desc[UR36][R6.64+0x1d2], R9 ;  /* 0x0001d20906004986 */ /* 0x0001e2000c101524 */
[----:B------:R-:W-:-:S03]  /*178c0*/  ISETP.GT.AND P4, PT, R0, 0xf0, P2 ;  /* 0x000000f00000780c */ /* 0x000fc60001784270 */
[----:B------:R-:W-:Y:S01]  /*178d0*/  @P5 STG.E.U16 desc[UR36][R4.64+0x1e0], R13 ;  /* 0x0001e00d04005986 */ /* 0x000fe2000c101524 */
[----:B------:R-:W-:Y:S01]  /*178e0*/  ISETP.GT.AND P5, PT, R0, 0xf1, P3 ;  /* 0x000000f10000780c */ /* 0x000fe20001fa4270 */
[----:B------:R-:W-:Y:S01]  /*178f0*/  FMUL R8, R22, R2 ;  /* 0x0000000216087220 */ /* 0x000fe20000400000 */
[----:B------:R-:W-:-:S04]  /*17900*/  F2FP.F16.F32.PACK_AB R3, RZ, R3 ;  /* 0x00000003ff03723e */ /* 0x000fc800000000ff */
[----:B------:R-:W-:Y:S02]  /*17910*/  PRMT R14, R3, 0x7610, R14 ;  /* 0x00007610030e7816 */ /* 0x000fe4000000000e */
[----:B------:R-:W-:Y:S01]  /*17920*/  F2FP.F16.F32.PACK_AB R12, RZ, R8 ;  /* 0x00000008ff0c723e */ /* 0x000fe200000000ff */
[----:B0-----:R-:W-:-:S04]  /*17930*/  FMUL R9, R19, R2 ;  /* 0x0000000213097220 */ /* 0x001fc80000400000 */
[----:B------:R-:W-:Y:S01]  /*17940*/  @P5 STG.E.U16 desc[UR36][R4.64+0x1e2], R14 ;  /* 0x0001e20e04005986 */ /* 0x000fe2000c101524 */
[----:B------:R-:W-:-:S03]  /*17950*/  ISETP.GT.AND P5, PT, R0, 0xf8, P3 ;  /* 0x000000f80000780c */ /* 0x000fc60001fa4270 */
[----:B------:R0:W-:Y:S01]  /*17960*/  @P4 STG.E.U16 desc[UR36][R6.64+0x1e0], R12 ;  /* 0x0001e00c06004986 */ /* 0x0001e2000c101524 */
[C---:B------:R-:W-:Y:S01]  /*17970*/  ISETP.GT.AND P4, PT, R0.reuse, 0xf1, P2 ;  /* 0x000000f10000780c */ /* 0x040fe20001784270 */
[-C--:B------:R-:W-:Y:S01]  /*17980*/  FMUL R11, R21, R2.reuse ;  /* 0x00000002150b7220 */ /* 0x080fe20000400000 */
[----:B------:R-:W-:Y:S01]  /*17990*/  ISETP.GT.AND P3, PT, R0, 0xf9, P3 ;  /* 0x000000f90000780c */ /* 0x000fe20001f64270 */
[-C--:B------:R-:W-:Y:S01]  /*179a0*/  FMUL R10, R20, R2.reuse ;  /* 0x00000002140a7220 */ /* 0x080fe20000400000 */
[----:B------:R-:W-:Y:S01]  /*179b0*/  USHF.L.U32 UR12, UR8, 0x8, URZ ;  /* 0x00000008080c7899 */ /* 0x000fe2000800063f */
[----:B------:R-:W-:Y:S01]  /*179c0*/  FMUL R8, R18, R2 ;  /* 0x0000000212087220 */ /* 0x000fe20000400000 */
[----:B------:R-:W-:Y:S02]  /*179d0*/  F2FP.F16.F32.PACK_AB R9, RZ, R9 ;  /* 0x00000009ff09723e */ /* 0x000fe400000000ff */
[----:B------:R-:W-:Y:S01]  /*179e0*/  F2FP.F16.F32.PACK_AB R11, RZ, R11 ;  /* 0x0000000bff0b723e */ /* 0x000fe200000000ff */
[----:B------:R-:W-:Y:S01]  /*179f0*/  USHF.L.U64.HI UR11, UR8, 0x8, UR9 ;  /* 0x00000008080b7899 */ /* 0x000fe20008010209 */
[----:B------:R-:W-:-:S02]  /*17a00*/  F2FP.F16.F32.PACK_AB R10, RZ, R10 ;  /* 0x0000000aff0a723e */ /* 0x000fc400000000ff */
[----:B0-----:R-:W-:Y:S01]  /*17a10*/  PRMT R12, R9, 0x7610, R12 ;  /* 0x00007610090c7816 */ /* 0x001fe2000000000c */
[----:B------:R-:W-:Y:S01]  /*17a20*/  IMAD.U32 R9, RZ, RZ, UR12 ;  /* 0x0000000cff097e24 */ /* 0x000fe2000f8e00ff */
[----:B------:R-:W-:Y:S01]  /*17a30*/  F2FP.F16.F32.PACK_AB R8, RZ, R8 ;  /* 0x00000008ff08723e */ /* 0x000fe200000000ff */
[----:B------:R0:W-:Y:S01]  /*17a40*/  @P4 STG.E.U16 desc[UR36][R6.64+0x1e2], R11 ;  /* 0x0001e20b06004986 */ /* 0x0001e2000c101524 */
[----:B------:R-:W-:Y:S02]  /*17a50*/  ISETP.GT.AND P1, PT, R153, 0x80, PT ;  /* 0x000000809900780c */ /* 0x000fe40003f24270 */
[----:B------:R-:W-:Y:S01]  /*17a60*/  PRMT R13, R8, 0x7610, R13 ;  /* 0x00007610080d7816 */ /* 0x000fe2000000000d */
[----:B------:R-:W-:Y:S04]  /*17a70*/  @P5 STG.E.U16 desc[UR36][R4.64+0x1f0], R10 ;  /* 0x0001f00a04005986 */ /* 0x000fe8000c101524 */
[----:B------:R1:W-:Y:S01]  /*17a80*/  @P3 STG.E.U16 desc[UR36][R4.64+0x1f2], R12 ;  /* 0x0001f20c04003986 */ /* 0x0003e2000c101524 */
[----:B------:R-:W-:-:S02]  /*17a90*/  IADD3 R8, P3, P5, R4, UR5, R9 ;  /* 0x0000000504087c10 */ /* 0x000fc4000fd7e009 */
[----:B0-----:R-:W-:Y:S02]  /*17aa0*/  MOV R11, UR11 ;  /* 0x0000000b000b7c02 */ /* 0x001fe40008000f00 */
[C---:B------:R-:W-:Y:S02]  /*17ab0*/  ISETP.GT.AND P4, PT, R0.reuse, 0xf8, P2 ;  /* 0x000000f80000780c */ /* 0x040fe40001784270 */
[C---:B------:R-:W-:Y:S02]  /*17ac0*/  ISETP.GT.AND P2, PT, R0.reuse, 0xf9, P2 ;  /* 0x000000f90000780c */ /* 0x040fe40001744270 */
[----:B------:R-:W-:Y:S02]  /*17ad0*/  IADD3.X R9, R5, UR4, R11, P3, P5 ;  /* 0x0000000405097c10 */ /* 0x000fe40009fea40b */
[----:B------:R-:W-:Y:S01]  /*17ae0*/  ISETP.GT.AND P3, PT, R0, 0x1, P1 ;  /* 0x000000010000780c */ /* 0x000fe20000f64270 */
[-C--:B------:R-:W-:Y:S01]  /*17af0*/  FMUL R3, R15, R2.reuse ;  /* 0x000000020f037220 */ /* 0x080fe20000400000 */
[----:B------:R-:W-:Y:S01]  /*17b00*/  FMUL R25, R25, R2 ;  /* 0x0000000219197220 */ /* 0x000fe20000400000 */
[----:B-1----:R-:W-:-:S03]  /*17b10*/  IADD3 R4, P5, R4, UR12, RZ ;  /* 0x0000000c04047c10 */ /* 0x002fc6000ffbe0ff */
[----:B------:R-:W-:Y:S02]  /*17b20*/  F2FP.F16.F32.PACK_AB R3, RZ, R3 ;  /* 0x00000003ff03723e */ /* 0x000fe400000000ff */
[----:B------:R-:W-:Y:S02]  /*17b30*/  F2FP.F16.F32.PACK_AB R25, RZ, R25 ;  /* 0x00000019ff19723e */ /* 0x000fe400000000ff */
[----:B------:R-:W-:Y:S01]  /*17b40*/  IADD3.X R5, R5, UR11, RZ, P5, !PT ;  /* 0x0000000b05057c10 */ /* 0x000fe2000affe4ff */
[----:B------:R-:W-:Y:S01]  /*17b50*/  @P4 STG.E.U16 desc[UR36][R6.64+0x1f0], R13 ;  /* 0x0001f00d06004986 */ /* 0x000fe2000c101524 */
[----:B------:R-:W-:-:S03]  /*17b60*/  ISETP.GT.AND P0, PT, R153, 0x88, PT ;  /* 0x000000889900780c */ /* 0x000fc60003f04270 */
[----:B------:R0:W-:Y:S01]  /*17b70*/  @P2 STG.E.U16 desc[UR36][R6.64+0x1f2], R3 ;  /* 0x0001f20306002986 */ /* 0x0001e2000c101524 */
[----:B------:R-:W-:-:S03]  /*17b80*/  ISETP.GT.AND P4, PT, R0, RZ, P1 ;  /* 0x000000ff0000720c */ /* 0x000fc60000f84270 */
[----:B------:R-:W-:Y:S01]  /*17b90*/  @P3 STG.E.U16 desc[UR36][R4.64+0x2], R25 ;  /* 0x0000021904003986 */ /* 0x000fe2000c101524 */
[----:B------:R-:W-:Y:S02]  /*17ba0*/  IADD3 R10, P3, R4, UR5, RZ ;  /* 0x00000005040a7c10 */ /* 0x000fe4000ff7e0ff */
[----:B------:R-:W-:Y:S01]  /*17bb0*/  ISETP.GT.AND P2, PT, R0, RZ, P0 ;  /* 0x000000ff0000720c */ /* 0x000fe20000744270 */
[-C--:B------:R-:W-:Y:S01]  /*17bc0*/  FMUL R24, R24, R2.reuse ;  /* 0x0000000218187220 */ /* 0x080fe20000400000 */
[-C--:B------:R-:W-:Y:S01]  /*17bd0*/  FMUL R26, R26, R2.reuse ;  /* 0x000000021a1a7220 */ /* 0x080fe20000400000 */
[C---:B------:R-:W-:Y:S02]  /*17be0*/  ISETP.GT.AND P5, PT, R0.reuse, 0x1, P0 ;  /* 0x000000010000780c */ /* 0x040fe400007a4270 */
[----:B------:R-:W-:Y:S02]  /*17bf0*/  IADD3.X R11, R5, UR4, RZ, P3, !PT ;  /* 0x00000004050b7c10 */ /* 0x000fe40009ffe4ff */
[----:B------:R-:W-:Y:S01]  /*17c00*/  ISETP.GT.AND P3, PT, R0, 0x9, P1 ;  /* 0x000000090000780c */ /* 0x000fe20000f64270 */
[-C--:B------:R-:W-:Y:S01]  /*17c10*/  FMUL R27, R27, R2.reuse ;  /* 0x000000021b1b7220 */ /* 0x080fe20000400000 */
[----:B------:R-:W-:Y:S01]  /*17c20*/  FMUL R29, R29, R2 ;  /* 0x000000021d1d7220 */ /* 0x000fe20000400000 */
[----:B------:R-:W-:-:S02]  /*17c30*/  F2FP.F16.F32.PACK_AB R24, RZ, R24 ;  /* 0x00000018ff18723e */ /* 0x000fc400000000ff */
[----:B------:R-:W-:Y:S02]  /*17c40*/  F2FP.F16.F32.PACK_AB R26, RZ, R26 ;  /* 0x0000001aff1a723e */ /* 0x000fe400000000ff */
[----:B------:R-:W-:Y:S01]  /*17c50*/  F2FP.F16.F32.PACK_AB R27, RZ, R27 ;  /* 0x0000001bff1b723e */ /* 0x000fe200000000ff */
[----:B------:R-:W-:Y:S01]  /*17c60*/  @P4 STG.E.U16 desc[UR36][R4.64], R24 ;  /* 0x0000001804004986 */ /* 0x000fe2000c101524 */
[----:B------:R-:W-:Y:S02]  /*17c70*/  F2FP.F16.F32.PACK_AB R29, RZ, R29 ;  /* 0x0000001dff1d723e */ /* 0x000fe400000000ff */
[C---:B------:R-:W-:Y:S01]  /*17c80*/  ISETP.GT.AND P4, PT, R0.reuse, 0x8, P1 ;  /* 0x000000080000780c */ /* 0x040fe20000f84270 */
[----:B------:R-:W-:Y:S01]  /*17c90*/  @P2 STG.E.U16 desc[UR36][R10.64], R26 ;  /* 0x0000001a0a002986 */ /* 0x000fe2000c101524 */
[----:B------:R-:W-:Y:S01]  /*17ca0*/  ISETP.GT.AND P2, PT, R0, 0x8, P0 ;  /* 0x000000080000780c */ /* 0x000fe20000744270 */
[-C--:B------:R-:W-:Y:S01]  /*17cb0*/  FMUL R28, R28, R2.reuse ;  /* 0x000000021c1c7220 */ /* 0x080fe20000400000 */
[----:B------:R-:W-:Y:S01]  /*17cc0*/  FMUL R30, R30, R2 ;  /* 0x000000021e1e7220 */ /* 0x000fe20000400000 */
[----:B------:R-:W-:Y:S01]  /*17cd0*/  @P5 STG.E.U16 desc[UR36][R10.64+0x2], R27 ;  /* 0x0000021b0a005986 */ /* 0x000fe2000c101524 */
[----:B------:R-:W-:-:S03]  /*17ce0*/  ISETP.GT.AND P5, PT, R0, 0x9, P0 ;  /* 0x000000090000780c */ /* 0x000fc600007a4270 */
[----:B------:R-:W-:Y:S01]  /*17cf0*/  @P3 STG.E.U16 desc[UR36][R4.64+0x12], R29 ;  /* 0x0000121d04003986 */ /* 0x000fe2000c101524 */
[----:B0-----:R-:W-:Y:S02]  /*17d00*/  IADD3 R6, P3, R4, UR5, RZ ;  /* 0x0000000504067c10 */ /* 0x001fe4000ff7e0ff */
[----:B------:R-:W-:Y:S01]  /*17d10*/  F2FP.F16.F32.PACK_AB R28, RZ, R28 ;  /* 0x0000001cff1c723e */ /* 0x000fe200000000ff */
[----:B------:R-:W-:Y:S01]  /*17d20*/  FMUL R31, R31, R2 ;  /* 0x000000021f1f7220 */ /* 0x000fe20000400000 */
[----:B------:R-:W-:Y:S02]  /*17d30*/  F2FP.F16.F32.PACK_AB R30, RZ, R30 ;  /* 0x0000001eff1e723e */ /* 0x000fe400000000ff */
[----:B------:R-:W-:Y:S01]  /*17d40*/  IADD3.X R7, R5, UR4, RZ, P3, !PT ;  /* 0x0000000405077c10 */ /* 0x000fe20009ffe4ff */
[----:B------:R-:W-:Y:S01]  /*17d50*/  @P4 STG.E.U16 desc[UR36][R4.64+0x10], R28 ;  /* 0x0000101c04004986 */ /* 0x000fe2000c101524 */
[----:B------:R-:W-:-:S03]  /*17d60*/  F2FP.F16.F32.PACK_AB R31, RZ, R31 ;  /* 0x0000001fff1f723e */ /* 0x000fc600000000ff */
[----:B------:R0:W-:Y:S01]  /*17d70*/  @P2 STG.E.U16 desc[UR36][R6.64+0x10], R30 ;  /* 0x0000101e06002986 */ /* 0x0001e2000c101524 */
[C---:B------:R-:W-:Y:S02]  /*17d80*/  ISETP.GT.AND P2, PT, R0.reuse, 0x10, P0 ;  /* 0x000000100000780c */ /* 0x040fe40000744270 */
[C---:B------:R-:W-:Y:S01]  /*17d90*/  ISETP.GT.AND P4, PT, R0.reuse, 0x10, P1 ;  /* 0x000000100000780c */ /* 0x040fe20000f84270 */
[----:B------:R-:W-:Y:S01]  /*17da0*/  @P5 STG.E.U16 desc[UR36][R8.64+0x12], R31 ;  /* 0x0000121f08005986 */ /* 0x000fe2000c101524 */
[----:B------:R-:W-:Y:S01]  /*17db0*/  ISETP.GT.AND P3, PT, R0, 0x11, P1 ;  /* 0x000000110000780c */ /* 0x000fe20000f64270 */
[-C--:B------:R-:W-:Y:S01]  /*17dc0*/  FMUL R32, R32, R2.reuse ;  /* 0x0000000220207220 */ /* 0x080fe20000400000 */
[----:B------:R-:W-:Y:S01]  /*17dd0*/  ISETP.GT.AND P5, PT, R0, 0x11, P0 ;  /* 0x000000110000780c */ /* 0x000fe200007a4270 */
[-C--:B------:R-:W-:Y:S01]  /*17de0*/  FMUL R33, R33, R2.reuse ;  /* 0x0000000221217220 */ /* 0x080fe20000400000 */
[----:B------:R-:W-:Y:S02]  /*17df0*/  FMUL R34, R34, R2 ;  /* 0x0000000222227220 */ /* 0x000fe40000400000 */
[----:B------:R-:W-:-:S02]  /*17e00*/  F2FP.F16.F32.PACK_AB R32, RZ, R32 ;  /* 0x00000020ff20723e */ /* 0x000fc400000000ff */
[----:B------:R-:W-:Y:S01]  /*17e10*/  F2FP.F16.F32.PACK_AB R33, RZ, R33 ;  /* 0x00000021ff21723e */ /* 0x000fe200000000ff */
[----:B0-----:R-:W-:Y:S01]  /*17e20*/  @P2 IMAD.MOV.U32 R6, RZ, RZ, R8 ;  /* 0x000000ffff062224 */ /* 0x001fe200078e0008 */
[----:B------:R-:W-:Y:S01]  /*17e30*/  F2FP.F16.F32.PACK_AB R34, RZ, R34 ;  /* 0x00000022ff22723e */ /* 0x000fe200000000ff */
[----:B------:R-:W-:Y:S02]  /*17e40*/  @P2 IMAD.MOV.U32 R7, RZ, RZ, R9 ;  /* 0x000000ffff072224 */ /* 0x000fe400078e0009 */
[----:B------:R-:W-:Y:S01]  /*17e50*/  FMUL R35, R35, R2 ;  /* 0x0000000223237220 */ /* 0x000fe20000400000 */
[----:B------:R-:W-:Y:S04]  /*17e60*/  @P4 STG.E.U16 desc[UR36][R4.64+0x20], R32 ;  /* 0x0000202004004986 */ /* 0x000fe8000c101524 */
[----:B------:R-:W-:Y:S01]  /*17e70*/  @P3 STG.E.U16 desc[UR36][R4.64+0x22], R33 ;  /* 0x0000222104003986 */ /* 0x000fe2000c101524 */
[----:B------:R-:W-:-:S03]  /*17e80*/  F2FP.F16.F32.PACK_AB R35, RZ, R35 ;  /* 0x00000023ff23723e */ /* 0x000fc600000000ff */
[----:B------:R0:W-:Y:S01]  /*17e90*/  @P2 STG.E.U16 desc[UR36][R6.64+0x20], R34 ;  /* 0x0000202206002986 */ /* 0x0001e2000c101524 */
[C---:B------:R-:W-:Y:S02]  /*17ea0*/  ISETP.GT.AND P2, PT, R0.reuse, 0x18, P0 ;  /* 0x000000180000780c */ /* 0x040fe40000744270 */
[C---:B------:R-:W-:Y:S02]  /*17eb0*/  ISETP.GT.AND P4, PT, R0.reuse, 0x18, P1 ;  /* 0x000000180000780c */ /* 0x040fe40000f84270 */
[----:B------:R-:W-:Y:S02]  /*17ec0*/  ISETP.GT.AND P3, PT, R0, 0x19, P1 ;  /* 0x000000190000780c */ /* 0x000fe40000f64270 */
[----:B0-----:R-:W-:Y:S01]  /*17ed0*/  @P5 MOV R6, R8 ;  /* 0x0000000800065202 */ /* 0x001fe20000000f00 */
[----:B------:R-:W-:Y:S02]  /*17ee0*/  @P5 IMAD.MOV.U32 R7, RZ, RZ, R9 ;  /* 0x000000ffff075224 */ /* 0x000fe400078e0009 */
[-C--:B------:R-:W-:Y:S01]  /*17ef0*/  FMUL R36, R36, R2.reuse ;  /* 0x0000000224247220 */ /* 0x080fe20000400000 */
[----:B------:R-:W-:-:S02]  /*17f00*/  FMUL R37, R37, R2 ;  /* 0x0000000225257220 */ /* 0x000fc40000400000 */
[----:B------:R0:W-:Y:S01]  /*17f10*/  @P5 STG.E.U16 desc[UR36][R6.64+0x22], R35 ;  /* 0x0000222306005986 */ /* 0x0001e2000c101524 */
[----:B------:R-:W-:Y:S01]  /*17f20*/  ISETP.GT.AND P5, PT, R0, 0x19, P0 ;  /* 0x000000190000780c */ /* 0x000fe200007a4270 */
[----:B------:R-:W-:Y:S01]  /*17f30*/  FMUL R38, R38, R2 ;  /* 0x0000000226267220 */ /* 0x000fe20000400000 */
[----:B------:R-:W-:Y:S02]  /*17f40*/  F2FP.F16.F32.PACK_AB R36, RZ, R36 ;  /* 0x00000024ff24723e */ /* 0x000fe400000000ff */
[----:B------:R-:W-:Y:S01]  /*17f50*/  F2FP.F16.F32.PACK_AB R37, RZ, R37 ;  /* 0x00000025ff25723e */ /* 0x000fe200000000ff */
[----:B------:R-:W-:Y:S01]  /*17f60*/  FMUL R39, R39, R2 ;  /* 0x0000000227277220 */ /* 0x000fe20000400000 */
[----:B------:R-:W-:Y:S01]  /*17f70*/  F2FP.F16.F32.PACK_AB R38, RZ, R38 ;  /* 0x00000026ff26723e */ /* 0x000fe200000000ff */
[----:B------:R-:W-:Y:S01]  /*17f80*/  @P4 STG.E.U16 desc[UR36][R4.64+0x30], R36 ;  /* 0x0000302404004986 */ /* 0x000fe2000c101524 */
[----:B0-----:R-:W-:Y:S01]  /*17f90*/  @P2 IMAD.MOV.U32 R6, RZ, RZ, R8 ;  /* 0x000000ffff062224 */ /* 0x001fe200078e0008 */
[----:B------:R-:W-:-:S02]  /*17fa0*/  @P2 MOV R7, R9 ;  /* 0x0000000900072202 */ /* 0x000fc40000000f00 */
[----:B------:R-:W-:Y:S01]  /*17fb0*/  @P3 STG.E.U16 desc[UR36][R4.64+0x32], R37 ;  /* 0x0000322504003986 */ /* 0x000fe2000c101524 */
[----:B------:R-:W-:-:S03]  /*17fc0*/  F2FP.F16.F32.PACK_AB R39, RZ, R39 ;  /* 0x00000027ff27723e */ /* 0x000fc600000000ff */
[----:B------:R0:W-:Y:S01]  /*17fd0*/  @P2 STG.E.U16 desc[UR36][R6.64+0x30], R38 ;  /* 0x0000302606002986 */ /* 0x0001e2000c101524 */
[C---:B------:R-:W-:Y:S02]  /*17fe0*/  ISETP.GT.AND P2, PT, R0.reuse, 0x20, P0 ;  /* 0x000000200000780c */ /* 0x040fe40000744270 */
[C---:B------:R-:W-:Y:S02]  /*17ff0*/  ISETP.GT.AND P4, PT, R0.reuse, 0x20, P1 ;  /* 0x000000200000780c */ /* 0x040fe40000f84270 */
[----:B------:R-:W-:Y:S01]  /*18000*/  ISETP.GT.AND P3, PT, R0, 0x21, P1 ;  /* 0x000000210000780c */ /* 0x000fe20000f64270 */
[----:B0-----:R-:W-:Y:S02]  /*18010*/  @P5 IMAD.MOV.U32 R6, RZ, RZ, R8 ;  /* 0x000000ffff065224 */ /* 0x001fe400078e0008 */
        /* <DEDUP_REMOVED lines=11> */
[----:B0-----:R-:W-:Y:S01]  /*180d0*/  @P2 MOV R6, R8 ;  /* 0x0000000800062202 */ /* 0x001fe20000000f00 */
[----:B------:R-:W-:-:S02]  /*180e0*/  @P2 IMAD.MOV.U32 R7, RZ, RZ, R9 ;  /* 0x000000ffff072224 */ /* 0x000fc400078e0009 */
[----:B------:R-:W-:Y:S01]  /*180f0*/  @P3 STG.E.U16 desc[UR36][R4.64+0x42], R41 ;  /* 0x0000422904003986 */ /* 0x000fe2000c101524 */
[----:B------:R-:W-:-:S03]  /*18100*/  F2FP.F16.F32.PACK_AB R43, RZ, R43 ;  /* 0x0000002bff2b723e */ /* 0x000fc600000000ff */
[----:B------:R0:W-:Y:S01]  /*18110*/  @P2 STG.E.U16 desc[UR36][R6.64+0x40], R42 ;  /* 0x0000402a06002986 */ /* 0x0001e2000c101524 */
[C---:B------:R-:W-:Y:S02]  /*18120*/  ISETP.GT.AND P2, PT, R0.reuse, 0x28, P0 ;  /* 0x000000280000780c */ /* 0x040fe40000744270 */
[C---:B------:R-:W-:Y:S02]  /*18130*/  ISETP.GT.AND P4, PT, R0.reuse, 0x28, P1 ;  /* 0x000000280000780c */ /* 0x040fe40000f84270 */
[----:B------:R-:W-:Y:S01]  /*18140*/  ISETP.GT.AND P3, PT, R0, 0x29, P1 ;  /* 0x000000290000780c */ /* 0x000fe20000f64270 */
[----:B0-----:R-:W-:Y:S01]  /*18150*/  @P5 IMAD.MOV.U32 R6, RZ, RZ, R8 ;  /* 0x000000ffff065224 */ /* 0x001fe200078e0008 */
[----:B------:R-:W-:Y:S01]  /*18160*/  @P5 MOV R7, R9 ;  /* 0x0000000900075202 */ /* 0x000fe20000000f00 */
[-C--:B------:R-:W-:Y:S01]  /*18170*/  FMUL R44, R44, R2.reuse ;  /* 0x000000022c2c7220 */ /* 0x080fe20000400000 */
[----:B------:R-:W-:-:S03]  /*18180*/  FMUL R45, R45, R2 ;  /* 0x000000022d2d7220 */ /* 0x000fc60000400000 */
        /* <DEDUP_REMOVED lines=8> */
[----:B0-----:R-:W-:Y:S02]  /*18210*/  @P2 IMAD.MOV.U32 R6, RZ, RZ, R8 ;  /* 0x000000ffff062224 */ /* 0x001fe400078e0008 */
[----:B------:R-:W-:Y:S01]  /*18220*/  @P2 IMAD.MOV.U32 R7, RZ, RZ, R9 ;  /* 0x000000ffff072224 */ /* 0x000fe200078e0009 */
        /* <DEDUP_REMOVED lines=446> */
[-C--:B------:R-:W-:Y:S01]  /*19e10*/  FMUL R136, R136, R2.reuse ;  /* 0x0000000288887220 */ /* 0x080fe20000400000 */
[----:B0-----:R-:W-:Y:S02]  /*19e20*/  @P5 IMAD.MOV.U32 R6, RZ, RZ, R8 ;  /* 0x000000ffff065224 */ /* 0x001fe400078e0008 */
[----:B------:R-:W-:Y:S02]  /*19e30*/  @P5 IMAD.MOV.U32 R7, RZ, RZ, R9 ;  /* 0x000000ffff075224 */ /* 0x000fe400078e0009 */
[-C--:B------:R-:W-:Y:S01]  /*19e40*/  FMUL R137, R137, R2.reuse ;  /* 0x0000000289897220 */ /* 0x080fe20000400000 */
[----:B------:R-:W-:-:S02]  /*19e50*/  FMUL R138, R138, R2 ;  /* 0x000000028a8a7220 */ /* 0x000fc40000400000 */
[----:B------:R0:W-:Y:S01]  /*19e60*/  @P5 STG.E.U16 desc[UR36][R6.64+0x1b2], R135 ;  /* 0x0001b28706005986 */ /* 0x0001e2000c101524 */
[----:B------:R-:W-:Y:S02]  /*19e70*/  ISETP.GT.AND P5, PT, R0, 0xe1, P0 ;  /* 0x000000e10000780c */ /* 0x000fe400007a4270 */
        /* <DEDUP_REMOVED lines=8> */
[----:B------:R-:W-:Y:S01]  /*19f00*/  ISETP.GT.AND P4, PT, R0, 0xe8, P1 ;  /* 0x000000e80000780c */ /* 0x000fe20000f84270 */
[-C--:B------:R-:W-:Y:S01]  /*19f10*/  FMUL R140, R140, R2.reuse ;  /* 0x000000028c8c7220 */ /* 0x080fe20000400000 */
[----:B------:R-:W-:Y:S01]  /*19f20*/  F2FP.F16.F32.PACK_AB R139, RZ, R139 ;  /* 0x0000008bff8b723e */ /* 0x000fe200000000ff */
[----:B------:R0:W-:Y:S01]  /*19f30*/  @P2 STG.E.U16 desc[UR36][R6.64+0x1c0], R138 ;  /* 0x0001c08a06002986 */ /* 0x0001e2000c101524 */
[C---:B------:R-:W-:Y:S02]  /*19f40*/  ISETP.GT.AND P2, PT, R0.reuse, 0xe8, P0 ;  /* 0x000000e80000780c */ /* 0x040fe40000744270 */
[----:B------:R-:W-:Y:S01]  /*19f50*/  ISETP.GT.AND P3, PT, R0, 0xe9, P1 ;  /* 0x000000e90000780c */ /* 0x000fe20000f64270 */
[----:B------:R-:W-:Y:S01]  /*19f60*/  FMUL R141, R141, R2 ;  /* 0x000000028d8d7220 */ /* 0x000fe20000400000 */
[----:B------:R-:W-:Y:S01]  /*19f70*/  F2FP.F16.F32.PACK_AB R140, RZ, R140 ;  /* 0x0000008cff8c723e */ /* 0x000fe200000000ff */
[----:B0-----:R-:W-:Y:S01]  /*19f80*/  @P5 IMAD.MOV.U32 R6, RZ, RZ, R8 ;  /* 0x000000ffff065224 */ /* 0x001fe200078e0008 */
[----:B------:R-:W-:Y:S01]  /*19f90*/  @P5 MOV R7, R9 ;  /* 0x0000000900075202 */ /* 0x000fe20000000f00 */
[----:B------:R-:W-:-:S04]  /*19fa0*/  FMUL R142, R142, R2 ;  /* 0x000000028e8e7220 */ /* 0x000fc80000400000 */
[----:B------:R0:W-:Y:S01]  /*19fb0*/  @P5 STG.E.U16 desc[UR36][R6.64+0x1c2], R139 ;  /* 0x0001c28b06005986 */ /* 0x0001e2000c101524 */
[C---:B------:R-:W-:Y:S02]  /*19fc0*/  ISETP.GT.AND P5, PT, R0.reuse, 0xe9, P0 ;  /* 0x000000e90000780c */ /* 0x040fe400007a4270 */
[----:B------:R-:W-:Y:S01]  /*19fd0*/  F2FP.F16.F32.PACK_AB R141, RZ, R141 ;  /* 0x0000008dff8d723e */ /* 0x000fe200000000ff */
[----:B------:R-:W-:Y:S01]  /*19fe0*/  @P4 STG.E.U16 desc[UR36][R4.64+0x1d0], R140 ;  /* 0x0001d08c04004986 */ /* 0x000fe2000c101524 */
[----:B------:R-:W-:Y:S01]  /*19ff0*/  ISETP.GT.AND P4, PT, R0, 0xf0, P1 ;  /* 0x000000f00000780c */ /* 0x000fe20000f84270 */
[----:B------:R-:W-:Y:S01]  /*1a000*/  FMUL R143, R143, R2 ;  /* 0x000000028f8f7220 */ /* 0x000fe20000400000 */
[----:B------:R-:W-:Y:S01]  /*1a010*/  F2FP.F16.F32.PACK_AB R142, RZ, R142 ;  /* 0x0000008eff8e723e */ /* 0x000fe200000000ff */
[----:B------:R-:W-:Y:S01]  /*1a020*/  FMUL R144, R144, R2 ;  /* 0x0000000290907220 */ /* 0x000fe20000400000 */
[----:B------:R-:W-:Y:S01]  /*1a030*/  @P3 STG.E.U16 desc[UR36][R4.64+0x1d2], R141 ;  /* 0x0001d28d04003986 */ /* 0x000fe2000c101524 */
[----:B0-----:R-:W-:-:S02]  /*1a040*/  @P2 IMAD.MOV.U32 R6, RZ, RZ, R8 ;  /* 0x000000ffff062224 */ /* 0x001fc400078e0008 */
[----:B------:R-:W-:Y:S01]  /*1a050*/  @P2 IMAD.MOV.U32 R7, RZ, RZ, R9 ;  /* 0x000000ffff072224 */ /* 0x000fe200078e0009 */
[C---:B------:R-:W-:Y:S01]  /*1a060*/  ISETP.GT.AND P3, PT, R0.reuse, 0xf1, P1 ;  /* 0x000000f10000780c */ /* 0x040fe20000f64270 */
[----:B------:R-:W-:Y:S01]  /*1a070*/  FMUL R145, R145, R2 ;  /* 0x0000000291917220 */ /* 0x000fe20000400000 */
[----:B------:R-:W-:Y:S02]  /*1a080*/  F2FP.F16.F32.PACK_AB R143, RZ, R143 ;  /* 0x0000008fff8f723e */ /* 0x000fe400000000ff */
[----:B------:R0:W-:Y:S01]  /*1a090*/  @P2 STG.E.U16 desc[UR36][R6.64+0x1d0], R142 ;  /* 0x0001d08e06002986 */ /* 0x0001e2000c101524 */
[----:B------:R-:W-:Y:S02]  /*1a0a0*/  F2FP.F16.F32.PACK_AB R144, RZ, R144 ;  /* 0x00000090ff90723e */ /* 0x000fe400000000ff */
[----:B------:R-:W-:Y:S02]  /*1a0b0*/  ISETP.GT.AND P2, PT, R0, 0xf0, P0 ;  /* 0x000000f00000780c */ /* 0x000fe40000744270 */
[----:B------:R-:W-:-:S02]  /*1a0c0*/  F2FP.F16.F32.PACK_AB R145, RZ, R145 ;  /* 0x00000091ff91723e */ /* 0x000fc400000000ff */
[----:B0-----:R-:W-:Y:S01]  /*1a0d0*/  @P5 MOV R6, R8 ;  /* 0x0000000800065202 */ /* 0x001fe20000000f00 */
[----:B------:R-:W-:Y:S02]  /*1a0e0*/  @P5 IMAD.MOV.U32 R7, RZ, RZ, R9 ;  /* 0x000000ffff075224 */ /* 0x000fe400078e0009 */
[----:B------:R-:W-:-:S03]  /*1a0f0*/  FMUL R146, R146, R2 ;  /* 0x0000000292927220 */ /* 0x000fc60000400000 */
[----:B------:R0:W-:Y:S04]  /*1a100*/  @P5 STG.E.U16 desc[UR36][R6.64+0x1d2], R143 ;  /* 0x0001d28f06005986 */ /* 0x0001e8000c101524 */
[----:B------:R-:W-:Y:S01]  /*1a110*/  @P4 STG.E.U16 desc[UR36][R4.64+0x1e0], R144 ;  /* 0x0001e09004004986 */ /* 0x000fe2000c101524 */
[----:B------:R-:W-:-:S03]  /*1a120*/  ISETP.GT.AND P4, PT, R0, 0xf1, P0 ;  /* 0x000000f10000780c */ /* 0x000fc60000784270 */
[----:B------:R-:W-:Y:S01]  /*1a130*/  @P3 STG.E.U16 desc[UR36][R4.64+0x1e2], R145 ;  /* 0x0001e29104003986 */ /* 0x000fe2000c101524 */
[C---:B------:R-:W-:Y:S02]  /*1a140*/  ISETP.GT.AND P3, PT, R0.reuse, 0xf8, P1 ;  /* 0x000000f80000780c */ /* 0x040fe40000f64270 */
[C---:B------:R-:W-:Y:S01]  /*1a150*/  ISETP.GT.AND P1, PT, R0.reuse, 0xf9, P1 ;  /* 0x000000f90000780c */ /* 0x040fe20000f24270 */
[----:B0-----:R-:W-:Y:S01]  /*1a160*/  @P2 IMAD.MOV.U32 R6, RZ, RZ, R8 ;  /* 0x000000ffff062224 */ /* 0x001fe200078e0008 */
[----:B------:R-:W-:Y:S01]  /*1a170*/  F2FP.F16.F32.PACK_AB R146, RZ, R146 ;  /* 0x00000092ff92723e */ /* 0x000fe200000000ff */
[-C--:B------:R-:W-:Y:S01]  /*1a180*/  FMUL R147, R147, R2.reuse ;  /* 0x0000000293937220 */ /* 0x080fe20000400000 */
[----:B------:R-:W-:Y:S02]  /*1a190*/  ISETP.GT.AND P5, PT, R0, 0xf8, P0 ;  /* 0x000000f80000780c */ /* 0x000fe400007a4270 */
[----:B------:R-:W-:Y:S01]  /*1a1a0*/  @P2 MOV R7, R9 ;  /* 0x0000000900072202 */ /* 0x000fe20000000f00 */
[-C--:B------:R-:W-:Y:S01]  /*1a1b0*/  FMUL R148, R148, R2.reuse ;  /* 0x0000000294947220 */ /* 0x080fe20000400000 */
[----:B------:R-:W-:Y:S01]  /*1a1c0*/  FMUL R149, R149, R2 ;  /* 0x0000000295957220 */ /* 0x000fe20000400000 */
[----:B------:R-:W-:-:S02]  /*1a1d0*/  ISETP.GT.AND P0, PT, R0, 0xf9, P0 ;  /* 0x000000f90000780c */ /* 0x000fc40000704270 */
[----:B------:R0:W-:Y:S01]  /*1a1e0*/  @P2 STG.E.U16 desc[UR36][R6.64+0x1e0], R146 ;  /* 0x0001e09206002986 */ /* 0x0001e2000c101524 */
[----:B------:R-:W-:Y:S01]  /*1a1f0*/  F2FP.F16.F32.PACK_AB R147, RZ, R147 ;  /* 0x00000093ff93723e */ /* 0x000fe200000000ff */
[----:B------:R-:W-:Y:S01]  /*1a200*/  FMUL R150, R150, R2 ;  /* 0x0000000296967220 */ /* 0x000fe20000400000 */
[----:B------:R-:W-:Y:S02]  /*1a210*/  F2FP.F16.F32.PACK_AB R148, RZ, R148 ;  /* 0x00000094ff94723e */ /* 0x000fe400000000ff */
[----:B------:R-:W-:Y:S01]  /*1a220*/  F2FP.F16.F32.PACK_AB R149, RZ, R149 ;  /* 0x00000095ff95723e */ /* 0x000fe200000000ff */
[----:B------:R-:W-:Y:S01]  /*1a230*/  FMUL R151, R151, R2 ;  /* 0x0000000297977220 */ /* 0x000fe20000400000 */
[----:B0-----:R-:W-:Y:S02]  /*1a240*/  @P4 IMAD.MOV.U32 R6, RZ, RZ, R8 ;  /* 0x000000ffff064224 */ /* 0x001fe400078e0008 */
[----:B------:R-:W-:Y:S01]  /*1a250*/  @P4 IMAD.MOV.U32 R7, RZ, RZ, R9 ;  /* 0x000000ffff074224 */ /* 0x000fe200078e0009 */
[----:B------:R-:W-:-:S04]  /*1a260*/  F2FP.F16.F32.PACK_AB R150, RZ, R150 ;  /* 0x00000096ff96723e */ /* 0x000fc800000000ff */
[----:B------:R-:W-:Y:S01]  /*1a270*/  @P4 STG.E.U16 desc[UR36][R6.64+0x1e2], R147 ;  /* 0x0001e29306004986 */ /* 0x000fe2000c101524 */
[----:B------:R-:W-:-:S03]  /*1a280*/  F2FP.F16.F32.PACK_AB R151, RZ, R151 ;  /* 0x00000097ff97723e */ /* 0x000fc600000000ff */
[----:B------:R-:W-:Y:S04]  /*1a290*/  @P3 STG.E.U16 desc[UR36][R4.64+0x1f0], R148 ;  /* 0x0001f09404003986 */ /* 0x000fe8000c101524 */
[----:B------:R0:W-:Y:S02]  /*1a2a0*/  @P1 STG.E.U16 desc[UR36][R4.64+0x1f2], R149 ;  /* 0x0001f29504001986 */ /* 0x0001e4000c101524 */
[----:B0-----:R-:W-:Y:S01]  /*1a2b0*/  @P5 MOV R4, R8 ;  /* 0x0000000800045202 */ /* 0x001fe20000000f00 */
[----:B------:R-:W-:-:S05]  /*1a2c0*/  @P5 IMAD.MOV.U32 R5, RZ, RZ, R9 ;  /* 0x000000ffff055224 */ /* 0x000fca00078e0009 */
[----:B------:R0:W-:Y:S04]  /*1a2d0*/  @P5 STG.E.U16 desc[UR36][R4.64+0x1f0], R150 ;  /* 0x0001f09604005986 */ /* 0x0001e8000c101524 */
[----:B------:R0:W-:Y:S02]  /*1a2e0*/  @P0 STG.E.U16 desc[UR36][R8.64+0x1f2], R151 ;  /* 0x0001f29708000986 */ /* 0x0001e4000c101524 */
.L_x_540:
[----:B------:R-:W-:Y:S05]  /*1a2f0*/  BSYNC B0 ;  /* 0x0000000000007941 */ /* 0x000fea0003800000 */
.L_x_32:
[----:B0-----:R-:W2:Y:S04]  /*1a300*/  LDL.LU R5, [R1+0x200] ;  /* 0x0002000001057983 */ /* 0x001ea80000300800 */
[----:B------:R-:W2:Y:S01]  /*1a310*/  LDL.LU R4, [R1+0x204] ;  /* 0x0002040001047983 */ /* 0x000ea20000300800 */
[----:B------:R-:W-:Y:S01]  /*1a320*/  ULDC UR4, c[0x0][0xc] ;  /* 0x0000030000047ab9 */ /* 0x000fe20000000800 */
[----:B------:R-:W-:Y:S01]  /*1a330*/  ULDC UR5, c[0x0][0x10] ;  /* 0x0000040000057ab9 */ /* 0x000fe20000000800 */
[----:B-----5:R-:W2:Y:S01]  /*1a340*/  LDC R3, c[0x0][0x14] ;  /* 0x00000500ff037b82 */ /* 0x020ea20000000800 */
[----:B------:R-:W-:Y:S01]  /*1a350*/  UIMAD.WIDE.U32 UR4, UR4, UR5, URZ ;  /* 0x00000005040472a5 */ /* 0x000fe2000f8e003f */
[----:B----4-:R-:W-:Y:S01]  /*1a360*/  PRMT R0, RZ, 0x7610, R0 ;  /* 0x00007610ff007816 */ /* 0x010fe20000000000 */
[----:B------:R-:W-:Y:S01]  /*1a370*/  UMOV UR42, 0xffffffff ;  /* 0xffffffff002a7882 */ /* 0x000fe20000000000 */
[----:B------:R-:W-:-:S03]  /*1a380*/  UMOV UR43, 0xffffffff ;  /* 0xffffffff002b7882 */ /* 0x000fc60000000000 */
[----:B--2---:R-:W-:-:S04]  /*1a390*/  IMAD.WIDE.U32 R4, R3, UR4, R4 ;  /* 0x0000000403047c25 */ /* 0x004fc8000f8e0004 */
[----:B------:R-:W-:Y:S01]  /*1a3a0*/  IMAD R3, R3, UR5, RZ ;  /* 0x0000000503037c24 */ /* 0x000fe2000f8e02ff */
[----:B------:R-:W-:Y:S01]  /*1a3b0*/  MOV R7, R4 ;  /* 0x0000000400077202 */ /* 0x000fe20000000f00 */
[----:B------:R-:W-:Y:S02]  /*1a3c0*/  ULDC.64 UR4, c[0x0][0x650] ;  /* 0x0001940000047ab9 */ /* 0x000fe40000000a00 */
[----:B------:R-:W-:Y:S01]  /*1a3d0*/  IMAD.IADD R6, R5, 0x1, R3 ;  /* 0x0000000105067824 */ /* 0x000fe200078e0203 */
[----:B------:R-:W-:-:S04]  /*1a3e0*/  ISETP.GE.U32.AND P0, PT, R4, UR4, PT ;  /* 0x0000000404007c0c */ /* 0x000fc8000bf06070 */
[----:B------:R0:W-:Y:S01]  /*1a3f0*/  STL [R1+0x200], R6 ;  /* 0x0002000601007387 */ /* 0x0001e20000100800 */
[----:B------:R-:W-:-:S03]  /*1a400*/  ISETP.GE.U32.AND.EX P0, PT, R6, UR5, PT, P0 ;  /* 0x0000000506007c0c */ /* 0x000fc6000bf06100 */
[----:B------:R0:W-:Y:S10]  /*1a410*/  STL [R1+0x204], R7 ;  /* 0x0002040701007387 */ /* 0x0001f40000100800 */
[----:B0-----:R-:W-:Y:S05]  /*1a420*/  @P0 BRA `(.L_x_541) ;  /* 0x0000000400880947 */ /* 0x001fea0003800000 */
[----:B------:R-:W0:Y:S01]  /*1a430*/  S2UR UR6, SR_CTAID.X ;  /* 0x00000000000679c3 */ /* 0x000e220000002500 */
[----:B------:R-:W-:Y:S01]  /*1a440*/  ULDC.64 UR12, c[0x0][0x628] ;  /* 0x00018a00000c7ab9 */ /* 0x000fe20000000a00 */
[----:B------:R-:W-:Y:S01]  /*1a450*/  ULDC UR4, c[0x0][0x150] ;  /* 0x0000540000047ab9 */ /* 0x000fe20000000800 */
[----:B------:R-:W-:Y:S01]  /*1a460*/  ISETP.NE.U32.AND P0, PT, RZ, UR12, PT ;  /* 0x0000000cff007c0c */ /* 0x000fe2000bf05070 */
[----:B------:R-:W-:Y:S01]  /*1a470*/  ULDC UR15, c[0x0][0x630] ;  /* 0x00018c00000f7ab9 */ /* 0x000fe20000000800 */
[C---:B------:R-:W-:Y:S01]  /*1a480*/  R2UR UR16, R7.reuse ;  /* 0x00000000071072ca */ /* 0x040fe200000e0000 */
[----:B------:R-:W-:Y:S01]  /*1a490*/  ULDC UR19, c[0x0][0x154] ;  /* 0x0000550000137ab9 */ /* 0x000fe20000000800 */
[----:B------:R-:W-:Y:S01]  /*1a4a0*/  ISETP.NE.AND.EX P0, PT, RZ, UR13, PT, P0 ;  /* 0x0000000dff007c0c */ /* 0x000fe2000bf05300 */
[----:B------:R-:W2:Y:S01]  /*1a4b0*/  S2UR UR18, SR_CTAID.Y ;  /* 0x00000000001279c3 */ /* 0x000ea20000002600 */
[----:B------:R-:W-:Y:S02]  /*1a4c0*/  R2UR UR17, R6 ;  /* 0x00000000061172ca */ /* 0x000fe400000e0000 */
[----:B------:R-:W-:-:S02]  /*1a4d0*/  R2UR UR10, R7 ;  /* 0x00000000070a72ca */ /* 0x000fc400000e0000 */
[----:B------:R-:W-:Y:S02]  /*1a4e0*/  R2UR UR11, R6 ;  /* 0x00000000060b72ca */ /* 0x000fe400000e0000 */
[----:B0-----:R-:W-:-:S05]  /*1a4f0*/  I2FP.F32.U32 R0, UR6 ;  /* 0x0000000600007c45 */ /* 0x001fca0008201000 */
[----:B------:R-:W-:-:S04]  /*1a500*/  FMUL R0, R0, UR4 ;  /* 0x0000000400007c20 */ /* 0x000fc80008400000 */
[----:B------:R0:W4:Y:S01]  /*1a510*/  F2I.U32.TRUNC.NTZ R3, R0 ;  /* 0x0000000000037305 */ /* 0x000122000020f000 */
[----:B--2---:R-:W-:Y:S05]  /*1a520*/  @!P0 BRA `(.L_x_542) ;  /* 0x0000000000308947 */ /* 0x004fea0003800000 */
        /* <DEDUP_REMOVED lines=12> */
.L_x_542:
[----:B------:R-:W-:Y:S01]  /*1a5f0*/  USHF.R.U64 UR43, UR10, UR15, UR11 ;  /* 0x0000000f0a2b7299 */ /* 0x000fe2000800120b */
[----:B0-----:R-:W-:Y:S01]  /*1a600*/  I2FP.F32.U32 R0, UR18 ;  /* 0x0000001200007c45 */ /* 0x001fe20008201000 */
[----:B------:R-:W-:Y:S02]  /*1a610*/  USHF.R.U32.HI UR4, URZ, UR15, UR11 ;  /* 0x0000000f3f047299 */ /* 0x000fe4000801160b */
[----:B------:R-:W-:Y:S02]  /*1a620*/  UIADD3 UR10, UP0, URZ, -UR43, URZ ;  /* 0x8000002b3f0a7290 */ /* 0x000fe4000ff1e03f */
[----:B------:R-:W-:Y:S01]  /*1a630*/  FMUL R0, R0, UR19 ;  /* 0x0000001300007c20 */ /* 0x000fe20008400000 */
[----:B------:R-:W-:Y:S01]  /*1a640*/  ULDC.64 UR12, c[0x0][0x620] ;  /* 0x00018800000c7ab9 */ /* 0x000fe20000000a00 */
[----:B------:R-:W-:Y:S01]  /*1a650*/  UIADD3.X UR4, URZ, ~UR4, URZ, UP0, !UPT ;  /* 0x800000043f047290 */ /* 0x000fe200087fe43f */
[----:B------:R-:W-:Y:S01]  /*1a660*/  UMOV UR8, UR16 ;  /* 0x0000001000087c82 */ /* 0x000fe20008000000 */
[----:B------:R-:W-:-:S02]  /*1a670*/  UMOV UR9, UR17 ;  /* 0x0000001100097c82 */ /* 0x000fc40008000000 */
[----:B------:R-:W-:Y:S01]  /*1a680*/  UIMAD UR4, UR4, UR12, URZ ;  /* 0x0000000c040472a4 */ /* 0x000fe2000f8e023f */
[----:B------:R-:W0:Y:S01]  /*1a690*/  F2I.U32.TRUNC.NTZ R0, R0 ;  /* 0x0000000000007305 */ /* 0x000e22000020f000 */
[----:B------:R-:W-:Y:S01]  /*1a6a0*/  UIMAD.WIDE.U32 UR8, UR10, UR12, UR8 ;  /* 0x0000000c0a0872a5 */ /* 0x000fe2000f8e0008 */
[----:B----4-:R-:W-:Y:S01]  /*1a6b0*/  R2UR UR12, R3 ;  /* 0x00000000030c72ca */ /* 0x010fe200000e0000 */
[----:B------:R-:W-:Y:S01]  /*1a6c0*/  UIMAD UR10, UR10, UR13, UR4 ;  /* 0x0000000d0a0a72a4 */ /* 0x000fe2000f8e0204 */
[----:B------:R-:W-:Y:S01]  /*1a6d0*/  ULDC UR11, c[0x0][0x618] ;  /* 0x00018600000b7ab9 */ /* 0x000fe20000000800 */
[----:B------:R-:W-:Y:S02]  /*1a6e0*/  ULDC UR21, c[0x0][0x658] ;  /* 0x0001960000157ab9 */ /* 0x000fe40000000800 */
[----:B------:R-:W-:Y:S01]  /*1a6f0*/  UIADD3 UR9, UR9, UR10, URZ ;  /* 0x0000000a09097290 */ /* 0x000fe2000fffe03f */
[----:B------:R-:W-:Y:S01]  /*1a700*/  UMOV UR15, 0xffffffff ;  /* 0xffffffff000f7882 */ /* 0x000fe20000000000 */
[----:B------:R-:W-:Y:S01]  /*1a710*/  ULDC.64 UR4, c[0x0][0x640] ;  /* 0x0001900000047ab9 */ /* 0x000fe20000000a00 */
[----:B------:R-:W-:Y:S01]  /*1a720*/  USHF.L.U32 UR15, UR15, UR21, URZ ;  /* 0x000000150f0f7299 */ /* 0x000fe2000800063f */
[----:B------:R-:W-:Y:S01]  /*1a730*/  ISETP.NE.U32.AND P0, PT, RZ, UR4, PT ;  /* 0x00000004ff007c0c */ /* 0x000fe2000bf05070 */
[----:B------:R-:W-:-:S02]  /*1a740*/  USHF.R.U64 UR16, UR8, UR11, UR9 ;  /* 0x0000000b08107299 */ /* 0x000fc40008001209 */
[----:B------:R-:W-:Y:S01]  /*1a750*/  USHF.R.U32.HI UR8, URZ, UR11, UR9 ;  /* 0x0000000b3f087299 */ /* 0x000fe20008011609 */
[----:B0-----:R-:W-:Y:S01]  /*1a760*/  R2UR UR14, R0 ;  /* 0x00000000000e72ca */ /* 0x001fe200000e0000 */
[----:B------:R-:W-:Y:S01]  /*1a770*/  ULDC UR17, c[0x0][0x608] ;  /* 0x0001820000117ab9 */ /* 0x000fe20000000800 */
[----:B------:R-:W-:Y:S01]  /*1a780*/  ULOP3.LUT UR41, URZ, UR15, URZ, 0x33, !UPT ;  /* 0x0000000f3f297292 */ /* 0x000fe2000f8e333f */
[----:B------:R-:W-:Y:S01]  /*1a790*/  ISETP.NE.AND.EX P0, PT, RZ, UR5, PT, P0 ;  /* 0x00000005ff007c0c */ /* 0x000fe2000bf05300 */
[----:B------:R-:W-:Y:S02]  /*1a7a0*/  USHF.R.U64 UR15, UR16, UR17, UR8 ;  /* 0x00000011100f7299 */ /* 0x000fe40008001208 */
[----:B------:R-:W-:Y:S02]  /*1a7b0*/  USHF.R.U32.HI UR8, URZ, UR17, UR8 ;  /* 0x000000113f087299 */ /* 0x000fe40008011608 */
[----:B------:R-:W-:Y:S02]  /*1a7c0*/  UIADD3 UR12, -UR12, URZ, URZ ;  /* 0x0000003f0c0c7290 */ /* 0x000fe4000fffe13f */
[----:B------:R-:W-:Y:S01]  /*1a7d0*/  USHF.R.U64 UR17, UR15, UR21, UR8 ;  /* 0x000000150f117299 */ /* 0x000fe20008001208 */
[----:B------:R-:W-:Y:S01]  /*1a7e0*/  UMOV UR19, 0x1 ;  /* 0x0000000100137882 */ /* 0x000fe20000000000 */
[----:B------:R-:W-:Y:S01]  /*1a7f0*/  ULDC UR13, c[0x0][0x144] ;  /* 0x00005100000d7ab9 */ /* 0x000fe20000000800 */
[----:B------:R-:W-:Y:S01]  /*1a800*/  ULDC UR7, c[0x0][0x600] ;  /* 0x0001800000077ab9 */ /* 0x000fe20000000800 */
[----:B------:R-:W-:-:S02]  /*1a810*/  USHF.L.U32 UR24, UR19, UR21, URZ ;  /* 0x0000001513187299 */ /* 0x000fc4000800063f */
[----:B------:R-:W-:Y:S02]  /*1a820*/  USHF.R.U32.HI UR8, URZ, UR21, UR8 ;  /* 0x000000153f087299 */ /* 0x000fe40008011608 */
[----:B------:R-:W-:Y:S02]  /*1a830*/  UIMAD UR21, UR13, UR12, UR6 ;  /* 0x0000000c0d1572a4 */ /* 0x000fe4000f8e0206 */
[----:B------:R-:W-:Y:S02]  /*1a840*/  UIADD3 UR20, UR7, -0x1, URZ ;  /* 0xffffffff07147890 */ /* 0x000fe4000fffe03f */
[----:B------:R-:W-:Y:S01]  /*1a850*/  UIADD3 UR19, -UR14, URZ, URZ ;  /* 0x0000003f0e137290 */ /* 0x000fe2000fffe13f */
[----:B------:R-:W-:Y:S01]  /*1a860*/  ULDC UR25, c[0x0][0x148] ;  /* 0x0000520000197ab9 */ /* 0x000fe20000000800 */
[----:B------:R-:W-:Y:S01]  /*1a870*/  ULDC UR22, c[0x0][0x648] ;  /* 0x0001920000167ab9 */ /* 0x000fe20000000800 */
[----:B------:R-:W-:Y:S01]  /*1a880*/  ULDC UR23, c[0x0][0x638] ;  /* 0x00018e0000177ab9 */ /* 0x000fe20000000800 */
        /* <DEDUP_REMOVED lines=14> */
.L_x_543:
[----:B------:R-:W-:Y:S01]  /*1a970*/  UISETP.NE.AND UP0, UPT, UR45, URZ, UPT ;  /* 0x0000003f2d00728c */ /* 0x000fe2000bf05270 */
[----:B------:R-:W-:Y:S01]  /*1a980*/  IMAD.MOV.U32 R0, RZ, RZ, 0x1 ;  /* 0x00000001ff007424 */ /* 0x000fe200078e00ff */
[----:B------:R-:W-:Y:S02]  /*1a990*/  USHF.R.U64 UR4, UR6, UR22, UR8 ;  /* 0x0000001606047299 */ /* 0x000fe40008001208 */
[----:B------:R-:W-:Y:S02]  /*1a9a0*/  ULOP3.LUT UR41, UR15, UR41, URZ, 0xc0, !UPT ;  /* 0x000000290f297292 */ /* 0x000fe4000f8ec03f */
[----:B------:R-:W-:Y:S02]  /*1a9b0*/  UIADD3 UR5, -UR4, URZ, URZ ;  /* 0x0000003f04057290 */ /* 0x000fe4000fffe13f */
[----:B------:R-:W-:Y:S02]  /*1a9c0*/  UIMAD UR41, UR24, UR4, UR41 ;  /* 0x00000004182972a4 */ /* 0x000fe4000f8e0229 */
[----:B------:R-:W-:-:S02]  /*1a9d0*/  ULOP3.LUT UR16, UR16, UR20, URZ, 0xc0, !UPT ;  /* 0x0000001410107292 */ /* 0x000fc4000f8ec03f */
[----:B------:R-:W-:Y:S02]  /*1a9e0*/  @UP0 UIMAD UR21, UR25, UR19, UR18 ;  /* 0x00000013191502a4 */ /* 0x000fe4000f8e0212 */
[----:B------:R-:W-:-:S03]  /*1a9f0*/  UIMAD UR4, UR5, UR23, UR17 ;  /* 0x00000017050472a4 */ /* 0x000fc6000f8e0211 */
[----:B------:R-:W-:Y:S01]  /*1aa00*/  ULDC UR5, c[0x0][0x610] ;  /* 0x0001840000057ab9 */ /* 0x000fe20000000800 */
[----:B------:R-:W-:Y:S02]  /*1aa10*/  UIMAD UR4, UR4, UR7, UR16 ;  /* 0x00000007040472a4 */ /* 0x000fe4000f8e0210 */
[----:B------:R-:W-:-:S04]  /*1aa20*/  UIMAD UR41, UR41, UR5, UR21 ;  /* 0x00000005292972a4 */ /* 0x000fc8000f8e0215 */
[----:B------:R-:W-:Y:S02]  /*1aa30*/  USEL UR42, UR4, UR41, !UP0 ;  /* 0x00000029042a7287 */ /* 0x000fe4000c000000 */
[----:B------:R-:W-:-:S12]  /*1aa40*/  USEL UR41, UR41, UR4, !UP0 ;  /* 0x0000000429297287 */ /* 0x000fd8000c000000 */
.L_x_541:
[----:B------:R-:W-:-:S13]  /*1aa50*/  LOP3.LUT P0, RZ, R0, 0xff, RZ, 0xc0, !PT ;  /* 0x000000ff00ff7812 */ /* 0x000fda000780c0ff */
[----:B------:R-:W-:Y:S05]  /*1aa60*/  @P0 BRA `(.L_x_544) ;  /* 0xfffffe6800340947 */ /* 0x000fea000383ffff */
[----:B------:R-:W-:Y:S05]  /*1aa70*/  EXIT ;  /* 0x000000000000794d */ /* 0x000fea0003800000 */
.L_x_7:
[----:B------:R-:W2:Y:S01]  /*1aa80*/  LDL R5, [R1+0x204] ;  /* 0x0002040001057983 */ /* 0x000ea20000100800 */
[----:B------:R-:W-:-:S03]  /*1aa90*/  ULDC.64 UR4, c[0x0][0x650] ;  /* 0x0001940000047ab9 */ /* 0x000fc60000000a00 */
[----:B------:R-:W3:Y:S01]  /*1aaa0*/  LDL R4, [R1+0x200] ;  /* 0x0002000001047983 */ /* 0x000ee20000100800 */
[----:B------:R-:W-:Y:S01]  /*1aab0*/  PRMT R0, RZ, 0x7610, R0 ;  /* 0x00007610ff007816 */ /* 0x000fe20000000000 */
[----:B------:R-:W-:Y:S01]  /*1aac0*/  IMAD.MOV.U32 R3, RZ, RZ, -0x1 ;  /* 0xffffffffff037424 */ /* 0x000fe200078e00ff */
[----:B------:R-:W-:Y:S01]  /*1aad0*/  MOV R2, 0xffffffff ;  /* 0xffffffff00027802 */ /* 0x000fe20000000f00 */
[----:B------:R-:W-:Y:S01]  /*1aae0*/  IMAD.MOV.U32 R11, RZ, RZ, -0x1 ;  /* 0xffffffffff0b7424 */ /* 0x000fe200078e00ff */
[----:B--2---:R-:W-:-:S04]  /*1aaf0*/  ISETP.GE.U32.AND P0, PT, R5, UR4, PT ;  /* 0x0000000405007c0c */ /* 0x004fc8000bf06070 */
[----:B---3--:R-:W-:-:S13]  /*1ab00*/  ISETP.GE.U32.AND.EX P0, PT, R4, UR5, PT, P0 ;  /* 0x0000000504007c0c */ /* 0x008fda000bf06100 */
        /* <DEDUP_REMOVED lines=21> */
.L_x_546:
[----:B------:R-:W-:Y:S01]  /*1ac60*/  USHF.R.U64 UR4, UR14, UR19, UR15 ;  /* 0x000000130e047299 */ /* 0x000fe2000800120f */
[----:B------:R-:W-:Y:S01]  /*1ac70*/  R2UR UR7, R4 ;  /* 0x00000000040772ca */ /* 0x000fe200000e0000 */
[----:B------:R-:W-:Y:S02]  /*1ac80*/  USHF.R.U32.HI UR5, URZ, UR19, UR15 ;  /* 0x000000133f057299 */ /* 0x000fe4000801160f */
[----:B------:R-:W-:Y:S01]  /*1ac90*/  UIADD3 UR13, UP0, URZ, -UR4, URZ ;  /* 0x800000043f0d7290 */ /* 0x000fe2000ff1e03f */
[----:B------:R-:W-:Y:S01]  /*1aca0*/  ULDC.64 UR14, c[0x0][0x620] ;  /* 0x00018800000e7ab9 */ /* 0x000fe20000000a00 */
[----:B------:R-:W-:Y:S02]  /*1acb0*/  UMOV UR6, UR20 ;  /* 0x0000001400067c82 */ /* 0x000fe40008000000 */
[----:B------:R-:W-:Y:S02]  /*1acc0*/  UIADD3.X UR5, URZ, ~UR5, URZ, UP0, !UPT ;  /* 0x800000053f057290 */ /* 0x000fe400087fe43f */
[----:B------:R-:W-:-:S02]  /*1acd0*/  UISETP.NE.AND UP1, UPT, UR45, URZ, UPT ;  /* 0x0000003f2d00728c */ /* 0x000fc4000bf25270 */
[----:B------:R-:W-:Y:S02]  /*1ace0*/  UIMAD UR5, UR5, UR14, URZ ;  /* 0x0000000e050572a4 */ /* 0x000fe4000f8e023f */
[----:B------:R-:W-:Y:S02]  /*1acf0*/  UIMAD.WIDE.U32 UR6, UR13, UR14, UR6 ;  /* 0x0000000e0d0672a5 */ /* 0x000fe4000f8e0006 */
[----:B------:R-:W-:Y:S01]  /*1ad00*/  UIMAD UR5, UR13, UR15, UR5 ;  /* 0x0000000f0d0572a4 */ /* 0x000fe2000f8e0205 */
[----:B------:R-:W-:Y:S02]  /*1ad10*/  ULDC UR14, c[0x0][0x608] ;  /* 0x00018200000e7ab9 */ /* 0x000fe40000000800 */
[----:B------:R-:W-:Y:S01]  /*1ad20*/  ULDC UR13, c[0x0][0x618] ;  /* 0x00018600000d7ab9 */ /* 0x000fe20000000800 */
[----:B------:R-:W-:Y:S01]  /*1ad30*/  UIADD3 UR5, UR7, UR5, URZ ;  /* 0x0000000507057290 */ /* 0x000fe2000fffe03f */
[----:B------:R-:W-:Y:S01]  /*1ad40*/  ULDC UR22, c[0x0][0x658] ;  /* 0x0001960000167ab9 */ /* 0x000fe20000000800 */
[----:B------:R-:W-:-:S02]  /*1ad50*/  @UP1 UIMAD UR8, UR11, UR12, UR10 ;  /* 0x0000000c0b0812a4 */ /* 0x000fc4000f8e020a */
[----:B------:R-:W-:Y:S02]  /*1ad60*/  USHF.R.U64 UR17, UR6, UR13, UR5 ;  /* 0x0000000d06117299 */ /* 0x000fe40008001205 */
[----:B------:R-:W-:Y:S01]  /*1ad70*/  USHF.R.U32.HI UR5, URZ, UR13, UR5 ;  /* 0x0000000d3f057299 */ /* 0x000fe20008011605 */
[----:B------:R-:W-:Y:S01]  /*1ad80*/  ULDC.64 UR6, c[0x0][0x640] ;  /* 0x0001900000067ab9 */ /* 0x000fe20000000a00 */
[----:B------:R-:W-:Y:S01]  /*1ad90*/  UMOV UR10, 0xffffffff ;  /* 0xffffffff000a7882 */ /* 0x000fe20000000000 */
[----:B------:R-:W-:Y:S01]  /*1ada0*/  ISETP.NE.U32.AND P0, PT, RZ, UR6, PT ;  /* 0x00000006ff007c0c */ /* 0x000fe2000bf05070 */
[----:B------:R-:W-:Y:S02]  /*1adb0*/  USHF.R.U64 UR18, UR17, UR14, UR5 ;  /* 0x0000000e11127299 */ /* 0x000fe40008001205 */
[----:B------:R-:W-:Y:S01]  /*1adc0*/  USHF.R.U32.HI UR5, URZ, UR14, UR5 ;  /* 0x0000000e3f057299 */ /* 0x000fe20008011605 */
[----:B------:R-:W-:Y:S01]  /*1add0*/  ISETP.NE.AND.EX P0, PT, RZ, UR7, PT, P0 ;  /* 0x00000007ff007c0c */ /* 0x000fe2000bf05300 */
[----:B------:R-:W-:-:S02]  /*1ade0*/  USHF.L.U32 UR11, UR10, UR22, URZ ;  /* 0x000000160a0b7299 */ /* 0x000fc4000800063f */
[----:B------:R-:W-:Y:S01]  /*1adf0*/  USHF.R.U64 UR19, UR18, UR22, UR5 ;  /* 0x0000001612137299 */ /* 0x000fe20008001205 */
[----:B------:R-:W-:Y:S01]  /*1ae00*/  ULDC UR20, c[0x0][0x600] ;  /* 0x0001800000147ab9 */ /* 0x000fe20000000800 */
[----:B------:R-:W-:Y:S02]  /*1ae10*/  USHF.R.U32.HI UR10, URZ, UR22, UR5 ;  /* 0x000000163f0a7299 */ /* 0x000fe40008011605 */
[----:B------:R-:W-:Y:S02]  /*1ae20*/  UIADD3 UR21, UR20, -0x1, URZ ;  /* 0xffffffff14157890 */ /* 0x000fe4000fffe03f */
[----:B------:R-:W-:Y:S01]  /*1ae30*/  ULOP3.LUT UR26, URZ, UR11, URZ, 0x33, !UPT ;  /* 0x0000000b3f1a7292 */ /* 0x000fe2000f8e333f */
        /* <DEDUP_REMOVED lines=17> */
.L_x_547:
[----:B------:R-:W-:Y:S01]  /*1af50*/  USHF.R.U64 UR6, UR5, UR23, UR10 ;  /* 0x0000001705067299 */ /* 0x000fe2000800120a */
[----:B------:R-:W-:Y:S01]  /*1af60*/  IMAD.MOV.U32 R0, RZ, RZ, 0x1 ;  /* 0x00000001ff007424 */ /* 0x000fe200078e00ff */
[----:B------:R-:W-:Y:S01]  /*1af70*/  USHF.L.U32 UR25, UR25, UR22, URZ ;  /* 0x0000001619197299 */ /* 0x000fe2000800063f */
[----:B------:R-:W-:Y:S01]  /*1af80*/  MOV R11, UR4 ;  /* 0x00000004000b7c02 */ /* 0x000fe20008000f00 */
[----:B------:R-:W-:Y:S02]  /*1af90*/  ULOP3.LUT UR5, UR18, UR26, URZ, 0xc0, !UPT ;  /* 0x0000001a12057292 */ /* 0x000fe4000f8ec03f */
[----:B------:R-:W-:Y:S02]  /*1afa0*/  UIADD3 UR7, -UR6, URZ, URZ ;  /* 0x0000003f06077290 */ /* 0x000fe4000fffe13f */
[----:B------:R-:W-:Y:S02]  /*1afb0*/  UIMAD UR6, UR25, UR6, UR5 ;  /* 0x00000006190672a4 */ /* 0x000fe4000f8e0205 */
[----:B------:R-:W-:-:S02]  /*1afc0*/  ULOP3.LUT UR17, UR17, UR21, URZ, 0xc0, !UPT ;  /* 0x0000001511117292 */ /* 0x000fc4000f8ec03f */
[----:B------:R-:W-:Y:S02]  /*1afd0*/  UIMAD UR5, UR7, UR24, UR19 ;  /* 0x00000018070572a4 */ /* 0x000fe4000f8e0213 */
[----:B------:R-:W-:Y:S01]  /*1afe0*/  UISETP.NE.AND UP0, UPT, UR45, URZ, UPT ;  /* 0x0000003f2d00728c */ /* 0x000fe2000bf05270 */
[----:B------:R-:W-:Y:S01]  /*1aff0*/  ULDC UR7, c[0x0][0x610] ;  /* 0x0001840000077ab9 */ /* 0x000fe20000000800 */
[----:B------:R-:W-:Y:S02]  /*1b000*/  UIMAD UR5, UR5, UR20, UR17 ;  /* 0x00000014050572a4 */ /* 0x000fe4000f8e0211 */
[----:B------:R-:W-:-:S04]  /*1b010*/  UIMAD UR8, UR6, UR7, UR8 ;  /* 0x00000007060872a4 */ /* 0x000fc8000f8e0208 */
[----:B------:R-:W-:Y:S02]  /*1b020*/  USEL UR6, UR5, UR8, !UP0 ;  /* 0x0000000805067287 */ /* 0x000fe4000c000000 */
[----:B------:R-:W-:-:S04]  /*1b030*/  USEL UR8, UR8, UR5, !UP0 ;  /* 0x0000000508087287 */ /* 0x000fc8000c000000 */
[----:B------:R-:W-:Y:S02]  /*1b040*/  IMAD.U32 R2, RZ, RZ, UR6 ;  /* 0x00000006ff027e24 */ /* 0x000fe4000f8e00ff */
[----:B------:R-:W-:-:S07]  /*1b050*/  IMAD.U32 R3, RZ, RZ, UR8 ;  /* 0x00000008ff037e24 */ /* 0x000fce000f8e00ff */
.L_x_545:
[----:B------:R-:W-:-:S08]  /*1b060*/  NOP ;  /* 0x0000000000007918 */ /* 0x000fd00000000000 */
[----:B0-----:R-:W0:-:S00]  /*1b070*/  USETMAXREG.DEALLOC.CTAPOOL 0x18 ;  /* 0x00000018000079c8 */ /* 0x001e0000080e0500 */
[----:B------:R-:W-:-:S13]  /*1b080*/  ISETP.NE.AND P0, PT, RZ, UR9, PT ;  /* 0x00000009ff007c0c */ /* 0x000fda000bf05270 */
[----:B------:R-:W-:Y:S05]  /*1b090*/  @P0 EXIT ;  /* 0x000000000000094d */ /* 0x000fea0003800000 */
[----:B0-----:R-:W-:Y:S01]  /*1b0a0*/  LOP3.LUT P0, RZ, R0, 0xff, RZ, 0xc0, !PT ;  /* 0x000000ff00ff7812 */ /* 0x001fe2000780c0ff */
[----:B------:R-:W-:Y:S01]  /*1b0b0*/  IMAD.MOV.U32 R6, RZ, RZ, RZ ;  /* 0x000000ffff067224 */ /* 0x000fe200078e00ff */
[----:B------:R-:W-:-:S11]  /*1b0c0*/  MOV R0, 0x1 ;  /* 0x0000000100007802 */ /* 0x000fd60000000f00 */
[----:B------:R-:W-:Y:S05]  /*1b0d0*/  @!P0 BRA `(.L_x_548) ;  /* 0x0000000c00708947 */ /* 0x000fea0003800000 */
[----:B------:R-:W0:Y:S01]  /*1b0e0*/  LDC R0, c[0x0][0x28c] ;  /* 0x0000a300ff007b82 */ /* 0x000e220000000800 */
[----:B------:R-:W-:Y:S01]  /*1b0f0*/  ULDC UR5, c[0x0][0x658] ;  /* 0x0001960000057ab9 */ /* 0x000fe20000000800 */
[----:B------:R-:W-:Y:S01]  /*1b100*/  UMOV UR7, 0xffffffff ;  /* 0xffffffff00077882 */ /* 0x000fe20000000000 */
[----:B------:R-:W-:Y:S01]  /*1b110*/  ULDC UR6, c[0x0][0xc] ;  /* 0x0000030000067ab9 */ /* 0x000fe20000000800 */
[----:B------:R-:W-:Y:S01]  /*1b120*/  USHF.L.U32 UR9, UR7, UR5, URZ ;  /* 0x0000000507097299 */ /* 0x000fe2000800063f */
[----:B------:R-:W-:Y:S01]  /*1b130*/  BSSY B0, `(.L_x_548) ;  /* 0x00000d6000007945 */ /* 0x000fe20003800000 */
[----:B------:R-:W-:Y:S01]  /*1b140*/  UMOV UR8, 0x1 ;  /* 0x0000000100087882 */ /* 0x000fe20000000000 */
[----:B------:R-:W-:Y:S01]  /*1b150*/  ULDC UR7, c[0x0][0x10] ;  /* 0x0000040000077ab9 */ /* 0x000fe20000000800 */
[----:B------:R-:W1:Y:S01]  /*1b160*/  S2UR UR10, SR_CgaCtaId ;  /* 0x00000000000a79c3 */ /* 0x000e620000008800 */
[----:B------:R-:W-:Y:S01]  /*1b170*/  UIMAD.WIDE.U32 UR6, UR6, UR7, URZ ;  /* 0x00000007060672a5 */ /* 0x000fe2000f8e003f */
[----:B------:R-:W-:Y:S01]  /*1b180*/  MOV R10, 0x1 ;  /* 0x00000001000a7802 */ /* 0x000fe20000000f00 */
[----:B------:R-:W-:Y:S01]  /*1b190*/  USHF.L.U32 UR5, UR8, UR5, URZ ;  /* 0x0000000508057299 */ /* 0x000fe2000800063f */
[----:B------:R-:W-:Y:S01]  /*1b1a0*/  IMAD.MOV.U32 R6, RZ, RZ, RZ ;  /* 0x000000ffff067224 */ /* 0x000fe200078e00ff */
[----:B------:R-:W-:Y:S01]  /*1b1b0*/  ULDC UR4, c[0x0][0x600] ;  /* 0x0001800000047ab9 */ /* 0x000fe20000000800 */
[----:B------:R-:W-:Y:S01]  /*1b1c0*/  ULDC UR8, c[0x0][0x14] ;  /* 0x0000050000087ab9 */ /* 0x000fe20000000800 */
[----:B------:R-:W-:-:S02]  /*1b1d0*/  ULOP3.LUT UR21, UR40, 0x2, URZ, 0xfc, !UPT ;  /* 0x0000000228157892 */ /* 0x000fc4000f8efc3f */
[----:B------:R-:W-:Y:S02]  /*1b1e0*/  UIMAD.WIDE.U32 UR22, UR6, UR8, URZ ;  /* 0x00000008061672a5 */ /* 0x000fe4000f8e003f */
[----:B------:R-:W-:Y:S02]  /*1b1f0*/  UIMAD UR13, UR7, UR8, URZ ;  /* 0x00000008070d72a4 */ /* 0x000fe4000f8e023f */
[----:B------:R-:W-:Y:S02]  /*1b200*/  UIADD3 UR4, UR4, -0x1, URZ ;  /* 0xffffffff04047890 */ /* 0x000fe4000fffe03f */
[----:B------:R-:W-:Y:S01]  /*1b210*/  ULOP3.LUT UR18, URZ, UR9, URZ, 0x33, !UPT ;  /* 0x000000093f127292 */ /* 0x000fe2000f8e333f */
[----:B0-----:R-:W-:Y:S01]  /*1b220*/  VIADD R0, R0, 0x3f ;  /* 0x0000003f00007836 */ /* 0x001fe20000000000 */
[----:B------:R-:W-:Y:S01]  /*1b230*/  UIADD3 UR13, UR23, UR13, URZ ;  /* 0x0000000d170d7290 */ /* 0x000fe2000fffe03f */
[----:B------:R-:W-:-:S03]  /*1b240*/  ULDC.64 UR24, c[0x0][0x198] ;  /* 0x0000660000187ab9 */ /* 0x000fc60000000a00 */
[----:B------:R-:W-:Y:S02]  /*1b250*/  SHF.R.S32.HI R5, RZ, 0x1f, R0 ;  /* 0x0000001fff057819 */ /* 0x000fe40000011400 */
[----:B-1----:R-:W-:Y:S02]  /*1b260*/  MOV R8, UR10 ;  /* 0x0000000a00087c02 */ /* 0x002fe40008000f00 */
[----:B------:R-:W-:Y:S01]  /*1b270*/  LEA.HI R5, R5, R0, RZ, 0x6 ;  /* 0x0000000005057211 */ /* 0x000fe200078f30ff */
[----:B------:R-:W-:-:S03]  /*1b280*/  IMAD.MOV.U32 R0, RZ, RZ, 0x1 ;  /* 0x00000001ff007424 */ /* 0x000fc600078e00ff */
[----:B------:R-:W-:-:S05]  /*1b290*/  SHF.R.S32.HI R7, RZ, 0x6, R5 ;  /* 0x00000006ff077819 */ /* 0x000fca0000011405 */
[----:B------:R-:W-:-:S07]  /*1b2a0*/  VIADD R16, R7, 0x1 ;  /* 0x0000000107107836 */ /* 0x000fce0000000000 */
.L_x_559:
[----:B------:R-:W-:-:S03]  /*1b2b0*/  UMOV UR6, 0xffffffff ;  /* 0xffffffff00067882 */ /* 0x000fc60000000000 */
[----:B------:R-:W-:Y:S05]  /*1b2c0*/  BRA.DIV UR6, `(.L_x_549) ;  /* 0x0000000e06e07947 */ /* 0x000fea000b800000 */
[----:B------:R-:W-:-:S13]  /*1b2d0*/  ELECT P6, URZ, PT ;  /* 0x00000000003f782f */ /* 0x000fda00038c0000 */
.L_x_570:
[----:B------:R-:W0:Y:S01]  /*1b2e0*/  LDC R4, c[0x0][0x28c] ;  /* 0x0000a300ff047b82 */ /* 0x000e220000000800 */
[----:B------:R-:W-:Y:S01]  /*1b2f0*/  BSSY B1, `(.L_x_550) ;  /* 0x000003d000017945 */ /* 0x000fe20003800000 */
[----:B0-----:R-:W-:-:S13]  /*1b300*/  ISETP.LT.OR P6, PT, R4, 0x1, !P6 ;  /* 0x000000010400780c */ /* 0x001fda00077c1670 */
[----:B------:R-:W-:Y:S05]  /*1b310*/  @P6 BRA `(.L_x_551) ;  /* 0x0000000000e86947 */ /* 0x000fea0003800000 */
[----:B------:R-:W-:Y:S01]  /*1b320*/  IMAD R3, R3, 0x2, R8 ;  /* 0x0000000203037824 */ /* 0x000fe200078e0208 */
[----:B------:R-:W-:Y:S01]  /*1b330*/  SHF.L.U32 R2, R2, 0x8, RZ ;  /* 0x0000000802027819 */ /* 0x000fe200000006ff */
[----:B------:R-:W-:Y:S01]  /*1b340*/  IMAD.MOV.U32 R13, RZ, RZ, RZ ;  /* 0x000000ffff0d7224 */ /* 0x000fe200078e00ff */
[----:B------:R-:W-:Y:S01]  /*1b350*/  MOV R4, R16 ;  /* 0x0000001000047202 */ /* 0x000fe20000000f00 */
[----:B------:R-:W-:Y:S02]  /*1b360*/  IMAD.SHL.U32 R5, R3, 0x80, RZ ;  /* 0x0000008003057824 */ /* 0x000fe400078e00ff */
[----:B------:R-:W-:Y:S02]  /*1b370*/  IMAD.MOV.U32 R3, RZ, RZ, R0 ;  /* 0x000000ffff037224 */ /* 0x000fe400078e0000 */
[----:B------:R-:W-:-:S07]  /*1b380*/  IMAD.MOV.U32 R12, RZ, RZ, R6 ;  /* 0x000000ffff0c7224 */ /* 0x000fce00078e0006 */
.L_x_554:
[----:B------:R-:W0:Y:S01]  /*1b390*/  S2UR UR6, SR_CgaCtaId ;  /* 0x00000000000679c3 */ /* 0x000e220000008800 */
[----:B------:R-:W-:Y:S02]  /*1b3a0*/  MOV R9, 0x400 ;  /* 0x0000040000097802 */ /* 0x000fe40000000f00 */
[----:B------:R-:W-:Y:S02]  /*1b3b0*/  SHF.L.U32 R14, R3, 0x1f, RZ ;  /* 0x0000001f030e7819 */ /* 0x000fe400000006ff */
[----:B0-----:R-:W-:-:S04]  /*1b3c0*/  MOV R8, UR6 ;  /* 0x0000000600087c02 */ /* 0x001fc80008000f00 */
[----:B------:R-:W-:-:S05]  /*1b3d0*/  LEA R9, R8, R9, 0x18 ;  /* 0x0000000908097211 */ /* 0x000fca00078ec0ff */
[----:B------:R-:W-:-:S04]  /*1b3e0*/  IMAD R15, R12, 0x8, R9 ;  /* 0x000000080c0f7824 */ /* 0x000fc800078e0209 */
[----:B------:R-:W0:Y:S02]  /*1b3f0*/  SYNCS.PHASECHK.TRANS64.TRYWAIT P0, [R15+URZ+0x20], R14 ;  /* 0x0000200e0f0075a7 */ /* 0x000e24000800017f */
[----:B0-----:R-:W-:Y:S05]  /*1b400*/  @!P0 BRA `(.L_x_552) ;  /* 0x0000000c00b08947 */ /* 0x001fea0003800000 */
.L_x_571:
[----:B------:R-:W1:Y:S01]  /*1b410*/  S2R R17, SR_TID.X ;  /* 0x0000000000117919 */ /* 0x000e620000002100 */
[----:B------:R-:W-:-:S04]  /*1b420*/  UPRMT UR6, UR21, 0x9910, URZ ;  /* 0x0000991015067896 */ /* 0x000fc8000800003f */
[----:B------:R-:W-:Y:S01]  /*1b430*/  UISETP.NE.AND UP0, UPT, UR6, 0x2, UPT ;  /* 0x000000020600788c */ /* 0x000fe2000bf05270 */
[----:B-1----:R-:W-:-:S13]  /*1b440*/  LOP3.LUT P0, RZ, R17, 0x7f, RZ, 0xc0, !PT ;  /* 0x0000007f11ff7812 */ /* 0x002fda000780c0ff */
[----:B0-----:R-:W0:Y:S02]  /*1b450*/  @!P0 LDC R14, c[0x0][0x500] ;  /* 0x00014000ff0e8b82 */ /* 0x001e240000000800 */
[----:B0-----:R0:W-:Y:S01]  /*1b460*/  @!P0 SYNCS.ARRIVE.TRANS64 RZ, [R15+URZ], R14 ;  /* 0x0000000e0fff89a7 */ /* 0x0011e2000800003f */
[----:B------:R-:W-:-:S13]  /*1b470*/  PLOP3.LUT P0, PT, PT, PT, UP0, 0x80, 0x0 ;  /* 0x000000000000781c */ /* 0x000fda0003f0f008 */
[----:B0-----:R-:W-:Y:S05]  /*1b480*/  @P0 BRA `(.L_x_553) ;  /* 0x0000000000040947 */ /* 0x001fea0003800000 */
[----:B------:R-:W-:Y:S01]  /*1b490*/  BPT.TRAP 0x1 ;  /* 0x000000040000795c */ /* 0x000fe20000300000 */
.L_x_553:
[----:B------:R-:W-:Y:S01]  /*1b4a0*/  IMAD R14, R12, 0x2, R8 ;  /* 0x000000020c0e7824 */ /* 0x000fe200078e0208 */
[----:B------:R-:W-:Y:S01]  /*1b4b0*/  R2UR UR9, R15 ;  /* 0x000000000f0972ca */ /* 0x000fe200000e0000 */
[----:B------:R-:W-:Y:S01]  /*1b4c0*/  VIADD R4, R4, 0xffffffff ;  /* 0xffffffff04047836 */ /* 0x000fe20000000000 */
[----:B------:R-:W-:Y:S01]  /*1b4d0*/  UIADD3 UR6, UP0, UR24, 0xf0, URZ ;  /* 0x000000f018067890 */ /* 0x000fe2000ff1e03f */
[----:B------:R-:W-:Y:S01]  /*1b4e0*/  R2UR UR11, R5 ;  /* 0x00000000050b72ca */ /* 0x000fe200000e0000 */
[----:B------:R-:W-:Y:S01]  /*1b4f0*/  UIADD3 UR26, UP1, UR24, 0x1f0, URZ ;  /* 0x000001f0181a7890 */ /* 0x000fe2000ff3e03f */
[----:B------:R-:W-:Y:S01]  /*1b500*/  SHF.L.U32 R14, R14, 0xd, RZ ;  /* 0x0000000d0e0e7819 */ /* 0x000fe200000006ff */
[----:B------:R-:W-:Y:S01]  /*1b510*/  UMOV UR20, 0x30000 ;  /* 0x0003000000147882 */ /* 0x000fe20000000000 */
[----:B------:R-:W-:Y:S01]  /*1b520*/  R2UR UR10, R13 ;  /* 0x000000000d0a72ca */ /* 0x000fe200000e0000 */
[----:B------:R-:W-:Y:S01]  /*1b530*/  UIADD3.X UR27, URZ, UR25, URZ, UP1, !UPT ;  /* 0x000000193f1b7290 */ /* 0x000fe20008ffe43f */
[----:B------:R-:W-:Y:S01]  /*1b540*/  R2UR UR12, R11 ;  /* 0x000000000b0c72ca */ /* 0x000fe200000e0000 */
[--C-:B------:R-:W-:Y:S01]  /*1b550*/  IMAD R14, R14, 0x2, R9.reuse ;  /* 0x000000020e0e7824 */ /* 0x100fe200078e0209 */
[----:B------:R-:W-:Y:S01]  /*1b560*/  R2UR UR19, R2 ;  /* 0x00000000021372ca */ /* 0x000fe200000e0000 */
[----:B------:R-:W-:Y:S01]  /*1b570*/  IMAD R9, R12, 0x8000, R9 ;  /* 0x000080000c097824 */ /* 0x000fe200078e0209 */
[----:B------:R-:W-:Y:S01]  /*1b580*/  ISETP.GT.AND P1, PT, R4, 0x1, PT ;  /* 0x000000010400780c */ /* 0x000fe20003f24270 */
[----:B------:R-:W-:Y:S01]  /*1b590*/  UMOV UR14, 0x0 ;  /* 0x00000000000e7882 */ /* 0x000fe20000000000 */
[----:B------:R-:W-:Y:S01]  /*1b5a0*/  R2UR UR7, R14 ;  /* 0x000000000e0772ca */ /* 0x000fe200000e0000 */
[----:B------:R-:W-:Y:S01]  /*1b5b0*/  UMOV UR15, 0x10000000 ;  /* 0x10000000000f7882 */ /* 0x000fe20000000000 */
[----:B------:R-:W-:Y:S01]  /*1b5c0*/  R2UR UR8, R9 ;  /* 0x00000000090872ca */ /* 0x000fe200000e0000 */
[----:B------:R-:W-:Y:S01]  /*1b5d0*/  VIADD R13, R13, 0x40 ;  /* 0x000000400d0d7836 */ /* 0x000fe20000000000 */
[----:B------:R-:W-:-:S04]  /*1b5e0*/  IADD3 R12, R12, 0x1, RZ ;  /* 0x000000010c0c7810 */ /* 0x000fc80007ffe0ff */
[----:B------:R-:W-:-:S04]  /*1b5f0*/  ISETP.NE.AND P0, PT, R12, 0x4, PT ;  /* 0x000000040c00780c */ /* 0x000fc80003f05270 */
[----:B------:R-:W-:Y:S01]  /*1b600*/  SEL R14, RZ, 0x1, P0 ;  /* 0x00000001ff0e7807 */ /* 0x000fe20000000000 */
[----:B------:R-:W-:Y:S01]  /*1b610*/  UIADD3 UR16, UR7, 0x100, URZ ;  /* 0x0000010007107890 */ /* 0x000fe2000fffe03f */
[----:B------:R-:W-:Y:S01]  /*1b620*/  SEL R12, R12, RZ, P0 ;  /* 0x000000ff0c0c7207 */ /* 0x000fe20000000000 */
[----:B------:R-:W-:Y:S01]  /*1b630*/  UIADD3.X UR7, URZ, UR25, URZ, UP0, !UPT ;  /* 0x000000193f077290 */ /* 0x000fe200087fe43f */
[----:B------:R-:W-:Y:S01]  /*1b640*/  LOP3.LUT R3, R3, R14, RZ, 0x3c, !PT ;  /* 0x0000000e03037212 */ /* 0x000fe200078e3cff */
[----:B------:R-:W-:-:S03]  /*1b650*/  UIADD3 UR17, UR8, 0x20100, URZ ;  /* 0x0002010008117890 */ /* 0x000fc6000fffe03f */
[----:B------:R-:W-:-:S04]  /*1b660*/  UMOV UR8, UR16 ;  /* 0x0000001000087c82 */ /* 0x000fc80008000000 */
[----:B------:R0:W-:Y:S02]  /*1b670*/  UTMALDG.3D.MULTICAST [UR8], [UR6], UR20, desc[UR14] ;  /* 0x00000e08060073b4 */ /* 0x0001e40008011814 */
[----:B0-----:R-:W-:Y:S01]  /*1b680*/  UMOV UR8, UR17 ;  /* 0x0000001100087c82 */ /* 0x001fe20008000000 */
[----:B------:R-:W-:Y:S02]  /*1b690*/  UMOV UR11, UR19 ;  /* 0x00000013000b7c82 */ /* 0x000fe40008000000 */
[----:B------:R0:W-:Y:S02]  /*1b6a0*/  UTMALDG.3D [UR8], [UR26], desc[UR14] ;  /* 0x00000e081a0075b4 */ /* 0x0001e40008011000 */
[----:B0-----:R-:W-:Y:S05]  /*1b6b0*/  @P1 BRA `(.L_x_554) ;  /* 0xfffffffc00341947 */ /* 0x001fea000383ffff */
.L_x_551:
[----:B------:R-:W-:Y:S05]  /*1b6c0*/  BSYNC B1 ;  /* 0x0000000000017941 */ /* 0x000fea0003800000 */
.L_x_550:
[----:B------:R-:W2:Y:S01]  /*1b6d0*/  LDL.LU R15, [R1+0x200] ;  /* 0x00020000010f7983 */ /* 0x000ea20000300800 */
[----:B------:R-:W-:Y:S01]  /*1b6e0*/  LOP3.LUT P2, RZ, R10, 0xff, RZ, 0xc0, !PT ;  /* 0x000000ff0aff7812 */ /* 0x000fe2000784c0ff */
[----:B------:R-:W-:Y:S02]  /*1b6f0*/  ULDC.64 UR6, c[0x0][0x650] ;  /* 0x0001940000067ab9 */ /* 0x000fe40000000a00 */
[----:B------:R-:W3:Y:S01]  /*1b700*/  LDL.LU R14, [R1+0x204] ;  /* 0x00020400010e7983 */ /* 0x000ee20000300800 */
[----:B------:R-:W-:Y:S01]  /*1b710*/  IADD3 R6, R7, R6, RZ ;  /* 0x0000000607067210 */ /* 0x000fe20007ffe0ff */
[----:B------:R-:W-:Y:S01]  /*1b720*/  BSSY B1, `(.L_x_555) ;  /* 0x0000074000017945 */ /* 0x000fe20003800000 */
[----:B------:R-:W-:Y:S02]  /*1b730*/  MOV R11, 0xffffffff ;  /* 0xffffffff000b7802 */ /* 0x000fe40000000f00 */
[----:B------:R-:W-:Y:S02]  /*1b740*/  ISETP.GT.U32.AND P0, PT, R6, 0x3, PT ;  /* 0x000000030600780c */ /* 0x000fe40003f04070 */
[----:B------:R-:W-:-:S02]  /*1b750*/  SHF.R.U32.HI R2, RZ, 0x2, R6 ;  /* 0x00000002ff027819 */ /* 0x000fc40000011606 */
[----:B------:R-:W-:Y:S01]  /*1b760*/  ISETP.LT.U32.AND P0, PT, R7, 0x4, P0 ;  /* 0x000000040700780c */ /* 0x000fe20000701070 */
[----:B------:R-:W0:Y:S01]  /*1b770*/  @P2 S2R R8, SR_CgaCtaId ;  /* 0x0000000000082919 */ /* 0x000e220000008800 */
[----:B------:R-:W-:Y:S02]  /*1b780*/  @P2 MOV R3, 0x400 ;  /* 0x0000040000032802 */ /* 0x000fe40000000f00 */
[----:B------:R-:W-:Y:S02]  /*1b790*/  LOP3.LUT R2, R2, 0x1, RZ, 0xc0, !PT ;  /* 0x0000000102027812 */ /* 0x000fe400078ec0ff */
[----:B------:R-:W-:Y:S02]  /*1b7a0*/  LOP3.LUT R6, R6, 0x3, RZ, 0xc0, !PT ;  /* 0x0000000306067812 */ /* 0x000fe400078ec0ff */
[----:B------:R-:W-:Y:S02]  /*1b7b0*/  ISETP.NE.U32.AND P1, PT, R2, 0x1, PT ;  /* 0x000000010200780c */ /* 0x000fe40003f25070 */
[----:B------:R-:W-:-:S02]  /*1b7c0*/  PRMT R4, RZ, 0x7610, R4 ;  /* 0x00007610ff047816 */ /* 0x000fc40000000004 */
[----:B------:R-:W-:Y:S02]  /*1b7d0*/  ISETP.GT.U32.AND P1, PT, R7, 0x3, !P1 ;  /* 0x000000030700780c */ /* 0x000fe40004f24070 */
[----:B------:R-:W-:Y:S02]  /*1b7e0*/  PRMT R10, RZ, 0x7610, R10 ;  /* 0x00007610ff0a7816 */ /* 0x000fe4000000000a */
[----:B------:R-:W-:Y:S02]  /*1b7f0*/  SEL R2, RZ, 0x1, !P1 ;  /* 0x00000001ff027807 */ /* 0x000fe40004800000 */
[----:B0-----:R-:W-:-:S04]  /*1b800*/  @P2 LEA R3, R8, R3, 0x18 ;  /* 0x0000000308032211 */ /* 0x001fc800078ec0ff */
[----:B------:R0:W-:Y:S02]  /*1b810*/  @P2 SYNCS.ARRIVE.TRANS64.A1T0 RZ, [R3+URZ+0x58], RZ ;  /* 0x000058ff03ff29a7 */ /* 0x0001e4000810003f */
[----:B0-----:R-:W-:-:S04]  /*1b820*/  SEL R3, RZ, 0x1, !P0 ;  /* 0x00000001ff037807 */ /* 0x001fc80004000000 */
[----:B------:R-:W-:Y:S01]  /*1b830*/  LOP3.LUT R0, R2, R0, R3, 0x96, !PT ;  /* 0x0000000002007212 */ /* 0x000fe200078e9603 */
[----:B------:R-:W-:Y:S02]  /*1b840*/  IMAD.MOV.U32 R3, RZ, RZ, -0x1 ;  /* 0xffffffffff037424 */ /* 0x000fe400078e00ff */
[----:B------:R-:W-:Y:S01]  /*1b850*/  IMAD.MOV.U32 R2, RZ, RZ, -0x1 ;  /* 0xffffffffff027424 */ /* 0x000fe200078e00ff */
[----:B---3--:R-:W-:-:S04]  /*1b860*/  IADD3 R14, P0, R14, UR22, RZ ;  /* 0x000000160e0e7c10 */ /* 0x008fc8000ff1e0ff */
[----:B--2---:R-:W-:Y:S01]  /*1b870*/  IADD3.X R15, R15, UR13, RZ, P0, !PT ;  /* 0x0000000d0f0f7c10 */ /* 0x004fe200087fe4ff */
[----:B------:R0:W-:Y:S01]  /*1b880*/  STL [R1+0x204], R14 ;  /* 0x0002040e01007387 */ /* 0x0001e20000100800 */
[----:B------:R-:W-:-:S03]  /*1b890*/  ISETP.GE.U32.AND P0, PT, R14, UR6, PT ;  /* 0x000000060e007c0c */ /* 0x000fc6000bf06070 */
[----:B------:R0:W-:Y:S01]  /*1b8a0*/  STL [R1+0x200], R15 ;  /* 0x0002000f01007387 */ /* 0x0001e20000100800 */
[----:B------:R-:W-:-:S13]  /*1b8b0*/  ISETP.GE.U32.AND.EX P0, PT, R15, UR7, PT, P0 ;  /* 0x000000070f007c0c */ /* 0x000fda000bf06100 */
[----:B0-----:R-:W-:Y:S05]  /*1b8c0*/  @P0 BRA `(.L_x_556) ;  /* 0x0000000400640947 */ /* 0x001fea0003800000 */
[----:B------:R-:W0:Y:S01]  /*1b8d0*/  S2R R9, SR_CTAID.X ;  /* 0x0000000000097919 */ /* 0x000e220000002500 */
[----:B------:R-:W-:Y:S01]  /*1b8e0*/  ULDC UR6, c[0x0][0x150] ;  /* 0x0000540000067ab9 */ /* 0x000fe20000000800 */
[----:B------:R-:W1:Y:S01]  /*1b8f0*/  LDC R4, c[0x0][0x144] ;  /* 0x00005100ff047b82 */ /* 0x000e620000000800 */
[----:B------:R-:W-:Y:S01]  /*1b900*/  UISETP.NE.AND UP0, UPT, UR45, URZ, UPT ;  /* 0x0000003f2d00728c */ /* 0x000fe2000bf05270 */
[----:B------:R-:W2:Y:S01]  /*1b910*/  S2R R2, SR_CTAID.Y ;  /* 0x0000000000027919 */ /* 0x000ea20000002600 */
[----:B------:R-:W-:-:S04]  /*1b920*/  ULDC UR9, c[0x0][0x630] ;  /* 0x00018c0000097ab9 */ /* 0x000fc80000000800 */
[----:B------:R-:W-:Y:S01]  /*1b930*/  PLOP3.LUT P0, PT, PT, PT, UP0, 0x80, 0x0 ;  /* 0x000000000000781c */ /* 0x000fe20003f0f008 */
[----:B------:R-:W3:Y:S01]  /*1b940*/  LDC R13, c[0x0][0x148] ;  /* 0x00005200ff0d7b82 */ /* 0x000ee20000000800 */
[----:B0-----:R-:W-:Y:S02]  /*1b950*/  I2FP.F32.U32 R3, R9 ;  /* 0x0000000900037245 */ /* 0x001fe40000201000 */
[----:B--2---:R-:W-:-:S03]  /*1b960*/  I2FP.F32.U32 R5, R2 ;  /* 0x0000000200057245 */ /* 0x004fc60000201000 */
[----:B------:R-:W-:Y:S01]  /*1b970*/  FMUL R3, R3, UR6 ;  /* 0x0000000603037c20 */ /* 0x000fe20008400000 */
[----:B------:R-:W-:Y:S02]  /*1b980*/  ULDC UR6, c[0x0][0x154] ;  /* 0x0000550000067ab9 */ /* 0x000fe40000000800 */
[----:B------:R-:W-:Y:S01]  /*1b990*/  FMUL R11, R5, UR6 ;  /* 0x00000006050b7c20 */ /* 0x000fe20008400000 */
[----:B------:R-:W-:Y:S02]  /*1b9a0*/  ULDC.64 UR6, c[0x0][0x628] ;  /* 0x00018a0000067ab9 */ /* 0x000fe40000000a00 */
[----:B------:R-:W0:Y:S08]  /*1b9b0*/  F2I.U32.TRUNC.NTZ R3, R3 ;  /* 0x0000000300037305 */ /* 0x000e30000020f000 */
[----:B------:R-:W2:Y:S01]  /*1b9c0*/  F2I.U32.TRUNC.NTZ R11, R11 ;  /* 0x0000000b000b7305 */ /* 0x000ea2000020f000 */
[----:B0-----:R-:W-:-:S02]  /*1b9d0*/  IMAD.MOV R5, RZ, RZ, -R3 ;  /* 0x000000ffff057224 */ /* 0x001fc400078e0a03 */
[----:B------:R-:W-:Y:S02]  /*1b9e0*/  IMAD.MOV.U32 R3, RZ, RZ, R15 ;  /* 0x000000ffff037224 */ /* 0x000fe400078e000f */
[----:B-1----:R-:W-:Y:S02]  /*1b9f0*/  IMAD R9, R4, R5, R9 ;  /* 0x0000000504097224 */ /* 0x002fe400078e0209 */
[----:B--2---:R-:W-:-:S04]  /*1ba00*/  IMAD.MOV R4, RZ, RZ, -R11 ;  /* 0x000000ffff047224 */ /* 0x004fc800078e0a0b */
[----:B---3--:R-:W-:Y:S01]  /*1ba10*/  @P0 IMAD R9, R13, R4, R2 ;  /* 0x000000040d090224 */ /* 0x008fe200078e0202 */
[----:B------:R-:W-:Y:S02]  /*1ba20*/  ISETP.NE.U32.AND P0, PT, RZ, UR6, PT ;  /* 0x00000006ff007c0c */ /* 0x000fe4000bf05070 */
[----:B------:R-:W-:Y:S02]  /*1ba30*/  MOV R2, R14 ;  /* 0x0000000e00027202 */ /* 0x000fe40000000f00 */
[----:B------:R-:W-:-:S13]  /*1ba40*/  ISETP.NE.AND.EX P0, PT, RZ, UR7, PT, P0 ;  /* 0x00000007ff007c0c */ /* 0x000fda000bf05300 */
[----:B------:R-:W-:Y:S05]  /*1ba50*/  @!P0 BRA `(.L_x_557) ;  /* 0x0000000000288947 */ /* 0x000fea0003800000 */
[----:B------:R-:W-:Y:S02]  /*1ba60*/  ULDC UR8, c[0x0][0x634] ;  /* 0x00018d0000087ab9 */ /* 0x000fe40000000800 */
[----:B------:R-:W-:-:S05]  /*1ba70*/  IADD3 R3, P0, R14, UR8, RZ ;  /* 0x000000080e037c10 */ /* 0x000fca000ff1e0ff */
[----:B------:R-:W-:-:S04]  /*1ba80*/  IMAD.X R11, RZ, RZ, R15, P0 ;  /* 0x000000ffff0b7224 */ /* 0x000fc800000e060f */
[----:B------:R-:W-:-:S04]  /*1ba90*/  IMAD.WIDE.U32 R4, R11, UR6, RZ ;  /* 0x000000060b047c25 */ /* 0x000fc8000f8e00ff */
[----:B------:R-:W-:-:S04]  /*1baa0*/  IMAD.WIDE.U32 R4, P0, R3, UR7, R4 ;  /* 0x0000000703047c25 */ /* 0x000fc8000f800004 */
[----:B------:R-:W-:-:S04]  /*1bab0*/  IMAD.WIDE.U32 R2, R3, UR6, RZ ;  /* 0x0000000603027c25 */ /* 0x000fc8000f8e00ff */
[----:B------:R-:W-:Y:S01]  /*1bac0*/  IMAD.MOV.U32 R2, RZ, RZ, R5 ;  /* 0x000000ffff027224 */ /* 0x000fe200078e0005 */
[----:B------:R-:W-:Y:S02]  /*1bad0*/  IADD3 RZ, P1, R3, R4, RZ ;  /* 0x0000000403ff7210 */ /* 0x000fe40007f3e0ff */
[----:B------:R-:W-:-:S03]  /*1bae0*/  IADD3.X R3, RZ, RZ, RZ, P0, !PT ;  /* 0x000000ffff037210 */ /* 0x000fc600007fe4ff */
[----:B------:R-:W-:-:S08]  /*1baf0*/  IMAD.WIDE.U32.X R2, R11, UR7, R2, P1 ;  /* 0x000000070b027c25 */ /* 0x000fd000088e0402 */
.L_x_557:
[--C-:B------:R-:W-:Y:S01]  /*1bb00*/  SHF.R.U64 R11, R2, UR9, R3.reuse ;  /* 0x00000009020b7c19 */ /* 0x100fe20008001203 */
[----:B------:R-:W-:Y:S01]  /*1bb10*/  ULDC.64 UR6, c[0x0][0x620] ;  /* 0x0001880000067ab9 */ /* 0x000fe20000000a00 */
[----:B------:R-:W-:Y:S01]  /*1bb20*/  SHF.R.U32.HI R2, RZ, UR9, R3 ;  /* 0x00000009ff027c19 */ /* 0x000fe20008011603 */
[----:B------:R-:W-:Y:S01]  /*1bb30*/  IMAD.MOV.U32 R3, RZ, RZ, R15 ;  /* 0x000000ffff037224 */ /* 0x000fe200078e000f */
[----:B------:R-:W-:Y:S01]  /*1bb40*/  IADD3 R13, P0, RZ, -R11, RZ ;  /* 0x8000000bff0d7210 */ /* 0x000fe20007f1e0ff */
[----:B------:R-:W-:-:S04]  /*1bb50*/  ULDC.64 UR8, c[0x0][0x640] ;  /* 0x0001900000087ab9 */ /* 0x000fc80000000a00 */
[----:B------:R-:W-:Y:S01]  /*1bb60*/  IMAD.X R2, RZ, RZ, ~R2, P0 ;  /* 0x000000ffff027224 */ /* 0x000fe200000e0e02 */
[----:B------:R-:W-:-:S03]  /*1bb70*/  ISETP.NE.U32.AND P0, PT, RZ, UR8, PT ;  /* 0x00000008ff007c0c */ /* 0x000fc6000bf05070 */
[----:B------:R-:W-:Y:S01]  /*1bb80*/  IMAD R2, R2, UR6, RZ ;  /* 0x0000000602027c24 */ /* 0x000fe2000f8e02ff */
[----:B------:R-:W-:-:S03]  /*1bb90*/  ISETP.NE.AND.EX P0, PT, RZ, UR9, PT, P0 ;  /* 0x00000009ff007c0c */ /* 0x000fc6000bf05300 */
[----:B------:R-:W-:Y:S01]  /*1bba0*/  IMAD R5, R13, UR7, R2 ;  /* 0x000000070d057c24 */ /* 0x000fe2000f8e0202 */
[----:B------:R-:W-:-:S05]  /*1bbb0*/  MOV R2, R14 ;  /* 0x0000000e00027202 */ /* 0x000fca0000000f00 */
[----:B------:R-:W-:Y:S01]  /*1bbc0*/  IMAD.WIDE.U32 R2, R13, UR6, R2 ;  /* 0x000000060d027c25 */ /* 0x000fe2000f8e0002 */
[----:B------:R-:W-:-:S03]  /*1bbd0*/  ULDC UR6, c[0x0][0x618] ;  /* 0x0001860000067ab9 */ /* 0x000fc60000000800 */
[----:B------:R-:W-:-:S05]  /*1bbe0*/  IMAD.IADD R3, R3, 0x1, R5 ;  /* 0x0000000103037824 */ /* 0x000fca00078e0205 */
[--C-:B------:R-:W-:Y:S02]  /*1bbf0*/  SHF.R.U64 R12, R2, UR6, R3.reuse ;  /* 0x00000006020c7c19 */ /* 0x100fe40008001203 */
[----:B------:R-:W-:Y:S01]  /*1bc00*/  SHF.R.U32.HI R3, RZ, UR6, R3 ;  /* 0x00000006ff037c19 */ /* 0x000fe20008011603 */
[----:B------:R-:W-:-:S03]  /*1bc10*/  ULDC UR6, c[0x0][0x608] ;  /* 0x0001820000067ab9 */ /* 0x000fc60000000800 */
[--C-:B------:R-:W-:Y:S02]  /*1bc20*/  SHF.R.U32.HI R2, RZ, UR6, R3.reuse ;  /* 0x00000006ff027c19 */ /* 0x100fe40008011603 */
[----:B------:R-:W-:Y:S01]  /*1bc30*/  SHF.R.U64 R13, R12, UR6, R3 ;  /* 0x000000060c0d7c19 */ /* 0x000fe20008001203 */
[----:B------:R-:W-:Y:S02]  /*1bc40*/  ULDC UR6, c[0x0][0x658] ;  /* 0x0001960000067ab9 */ /* 0x000fe40000000800 */
[--C-:B------:R-:W-:Y:S02]  /*1bc50*/  SHF.R.U32.HI R15, RZ, UR6, R2.reuse ;  /* 0x00000006ff0f7c19 */ /* 0x100fe40008011602 */
[----:B------:R-:W-:-:S03]  /*1bc60*/  SHF.R.U64 R14, R13, UR6, R2 ;  /* 0x000000060d0e7c19 */ /* 0x000fc60008001202 */
[----:B------:R-:W-:Y:S01]  /*1bc70*/  IMAD.MOV.U32 R3, RZ, RZ, R15 ;  /* 0x000000ffff037224 */ /* 0x000fe200078e000f */
[----:B------:R-:W-:Y:S01]  /*1bc80*/  MOV R2, R14 ;  /* 0x0000000e00027202 */ /* 0x000fe20000000f00 */
[----:B------:R-:W-:Y:S06]  /*1bc90*/  @!P0 BRA `(.L_x_558) ;  /* 0x0000000000288947 */ /* 0x000fec0003800000 */
        /* <DEDUP_REMOVED lines=10> */
.L_x_558:
[----:B------:R-:W-:Y:S01]  /*1bd40*/  ULDC UR6, c[0x0][0x648] ;  /* 0x0001920000067ab9 */ /* 0x000fe20000000800 */
[----:B------:R-:W-:Y:S01]  /*1bd50*/  LOP3.LUT R13, R13, UR18, RZ, 0xc0, !PT ;  /* 0x000000120d0d7c12 */ /* 0x000fe2000f8ec0ff */
[----:B------:R-:W-:Y:S01]  /*1bd60*/  UISETP.NE.AND UP0, UPT, UR45, URZ, UPT ;  /* 0x0000003f2d00728c */ /* 0x000fe2000bf05270 */
[----:B------:R-:W-:Y:S01]  /*1bd70*/  SHF.R.U64 R2, R2, UR6, R3 ;  /* 0x0000000602027c19 */ /* 0x000fe20008001203 */
[----:B------:R-:W-:-:S04]  /*1bd80*/  ULDC UR6, c[0x0][0x638] ;  /* 0x00018e0000067ab9 */ /* 0x000fc80000000800 */
[----:B------:R-:W-:Y:S01]  /*1bd90*/  IMAD.MOV R3, RZ, RZ, -R2 ;  /* 0x000000ffff037224 */ /* 0x000fe200078e0a02 */
[----:B------:R-:W-:Y:S01]  /*1bda0*/  PLOP3.LUT P0, PT, PT, PT, UP0, 0x40, 0x0 ;  /* 0x000000000000781c */ /* 0x000fe20003f0e808 */
[----:B------:R-:W-:Y:S01]  /*1bdb0*/  IMAD R4, R2, UR5, R13 ;  /* 0x0000000502047c24 */ /* 0x000fe2000f8e020d */
[----:B------:R-:W-:Y:S01]  /*1bdc0*/  PLOP3.LUT P1, PT, PT, PT, UP0, 0x40, 0x0 ;  /* 0x000000000000781c */ /* 0x000fe20003f2e808 */
[----:B------:R-:W-:Y:S01]  /*1bdd0*/  IMAD R14, R3, UR6, R14 ;  /* 0x00000006030e7c24 */ /* 0x000fe2000f8e020e */
[----:B------:R-:W-:Y:S01]  /*1bde0*/  ULDC UR6, c[0x0][0x610] ;  /* 0x0001840000067ab9 */ /* 0x000fe20000000800 */
[----:B------:R-:W-:Y:S01]  /*1bdf0*/  LOP3.LUT R3, R12, UR4, RZ, 0xc0, !PT ;  /* 0x000000040c037c12 */ /* 0x000fe2000f8ec0ff */
[----:B------:R-:W-:Y:S01]  /*1be00*/  IMAD R9, R4, UR6, R9 ;  /* 0x0000000604097c24 */ /* 0x000fe2000f8e0209 */
[----:B------:R-:W-:Y:S01]  /*1be10*/  ULDC UR6, c[0x0][0x600] ;  /* 0x0001800000067ab9 */ /* 0x000fe20000000800 */
[----:B------:R-:W-:Y:S02]  /*1be20*/  MOV R4, 0x1 ;  /* 0x0000000100047802 */ /* 0x000fe40000000f00 */
[----:B------:R-:W-:-:S05]  /*1be30*/  IMAD R14, R14, UR6, R3 ;  /* 0x000000060e0e7c24 */ /* 0x000fca000f8e0203 */
[----:B------:R-:W-:Y:S02]  /*1be40*/  SEL R2, R14, R9, P0 ;  /* 0x000000090e027207 */ /* 0x000fe40000000000 */
[----:B------:R-:W-:-:S07]  /*1be50*/  SEL R3, R9, R14, P1 ;  /* 0x0000000e09037207 */ /* 0x000fce0000800000 */
.L_x_556:
[----:B------:R-:W-:Y:S05]  /*1be60*/  BSYNC B1 ;  /* 0x0000000000017941 */ /* 0x000fea0003800000 */
.L_x_555:
[----:B------:R-:W-:-:S13]  /*1be70*/  LOP3.LUT P0, RZ, R4, 0xff, RZ, 0xc0, !PT ;  /* 0x000000ff04ff7812 */ /* 0x000fda000780c0ff */
[----:B------:R-:W-:Y:S05]  /*1be80*/  @P0 BRA `(.L_x_559) ;  /* 0xfffffff400080947 */ /* 0x000fea000383ffff */
[----:B------:R-:W-:Y:S05]  /*1be90*/  BSYNC B0 ;  /* 0x0000000000007941 */ /* 0x000fea0003800000 */
.L_x_548:
[----:B------:R-:W-:-:S03]  /*1bea0*/  UMOV UR6, 0xffffffff ;  /* 0xffffffff00067882 */ /* 0x000fc60000000000 */
[----:B------:R-:W-:Y:S05]  /*1beb0*/  BRA.DIV UR6, `(.L_x_560) ;  /* 0x0000000606187947 */ /* 0x000fea000b800000 */
[----:B------:R-:W-:-:S13]  /*1bec0*/  ELECT P6, URZ, PT ;  /* 0x00000000003f782f */ /* 0x000fda00038c0000 */
.L_x_574:
[----:B------:R-:W-:Y:S04]  /*1bed0*/  BSSY B0, `(.L_x_561) ;  /* 0x000002c000007945 */ /* 0x000fe80003800000 */
[----:B------:R-:W-:Y:S05]  /*1bee0*/  @!P6 BRA `(.L_x_562) ;  /* 0x0000000000a8e947 */ /* 0x000fea0003800000 */
[----:B------:R-:W-:-:S04]  /*1bef0*/  ULOP3.LUT UR6, UR40, 0x2, URZ, 0xfc, !UPT ;  /* 0x0000000228067892 */ /* 0x000fc8000f8efc3f */
[----:B------:R-:W-:-:S06]  /*1bf00*/  UISETP.NE.AND UP0, UPT, UR6, 0x3, UPT ;  /* 0x000000030600788c */ /* 0x000fcc000bf05270 */
[----:B------:R-:W-:-:S13]  /*1bf10*/  PLOP3.LUT P0, PT, PT, PT, UP0, 0x80, 0x0 ;  /* 0x000000000000781c */ /* 0x000fda0003f0f008 */
[----:B------:R-:W-:Y:S05]  /*1bf20*/  @!P0 BRA `(.L_x_563) ;  /* 0x0000000000048947 */ /* 0x000fea0003800000 */
[----:B------:R-:W-:Y:S01]  /*1bf30*/  BPT.TRAP 0x1 ;  /* 0x000000040000795c */ /* 0x000fe20000300000 */
.L_x_563:
[----:B------:R-:W0:Y:S01]  /*1bf40*/  S2R R3, SR_CgaCtaId ;  /* 0x0000000000037919 */ /* 0x000e220000008800 */
[----:B------:R-:W-:-:S04]  /*1bf50*/  MOV R2, 0x400 ;  /* 0x0000040000027802 */ /* 0x000fc80000000f00 */
[----:B0-----:R-:W-:Y:S02]  /*1bf60*/  LEA R3, R3, R2, 0x18 ;  /* 0x0000000203037211 */ /* 0x001fe400078ec0ff */
[----:B------:R-:W-:-:S03]  /*1bf70*/  SHF.L.U32 R2, R0, 0x1f, RZ ;  /* 0x0000001f00027819 */ /* 0x000fc600000006ff */
[----:B------:R-:W-:-:S04]  /*1bf80*/  VIADD R3, R3, 0x20 ;  /* 0x0000002003037836 */ /* 0x000fc80000000000 */
[----:B------:R-:W-:-:S04]  /*1bf90*/  IMAD R5, R6, 0x8, R3 ;  /* 0x0000000806057824 */ /* 0x000fc800078e0203 */
[----:B------:R-:W0:Y:S02]  /*1bfa0*/  SYNCS.PHASECHK.TRANS64.TRYWAIT P0, [R5+URZ], R2 ;  /* 0x00000002050075a7 */ /* 0x000e24000800017f */
[----:B0-----:R-:W-:Y:S05]  /*1bfb0*/  @!P0 BRA `(.L_x_564) ;  /* 0x0000000000f88947 */ /* 0x001fea0003800000 */
.L_x_575:
[----:B------:R-:W-:-:S04]  /*1bfc0*/  IADD3 R6, R6, 0x1, RZ ;  /* 0x0000000106067810 */ /* 0x000fc80007ffe0ff */
[----:B------:R-:W-:-:S04]  /*1bfd0*/  ISETP.NE.AND P0, PT, R6, 0x4, PT ;  /* 0x000000040600780c */ /* 0x000fc80003f05270 */
[----:B0-----:R-:W-:Y:S02]  /*1bfe0*/  SEL R5, RZ, 0x1, P0 ;  /* 0x00000001ff057807 */ /* 0x001fe40000000000 */
[----:B------:R-:W-:Y:S02]  /*1bff0*/  SEL R6, R6, RZ, P0 ;  /* 0x000000ff06067207 */ /* 0x000fe40000000000 */
[----:B------:R-:W-:-:S03]  /*1c000*/  LOP3.LUT R5, R0, R5, RZ, 0x3c, !PT ;  /* 0x0000000500057212 */ /* 0x000fc600078e3cff */
[----:B------:R-:W-:Y:S01]  /*1c010*/  IMAD R7, R6, 0x8, R3 ;  /* 0x0000000806077824 */ /* 0x000fe200078e0203 */
[----:B------:R-:W-:-:S04]  /*1c020*/  SHF.L.U32 R0, R5, 0x1f, RZ ;  /* 0x0000001f05007819 */ /* 0x000fc800000006ff */
[----:B------:R-:W0:Y:S02]  /*1c030*/  SYNCS.PHASECHK.TRANS64.TRYWAIT P0, [R7+URZ], R0 ;  /* 0x00000000070075a7 */ /* 0x000e24000800017f */
[----:B0-----:R-:W-:Y:S05]  /*1c040*/  @!P0 BRA `(.L_x_565) ;  /* 0x0000000000e88947 */ /* 0x001fea0003800000 */
.L_x_576:
[----:B0-----:R-:W-:-:S05]  /*1c050*/  VIADD R0, R6, 0x1 ;  /* 0x0000000106007836 */ /* 0x001fca0000000000 */
[----:B------:R-:W-:-:S04]  /*1c060*/  ISETP.NE.AND P0, PT, R0, 0x4, PT ;  /* 0x000000040000780c */ /* 0x000fc80003f05270 */
[----:B------:R-:W-:Y:S02]  /*1c070*/  SEL R2, RZ, 0x1, P0 ;  /* 0x00000001ff027807 */ /* 0x000fe40000000000 */
[----:B------:R-:W-:Y:S02]  /*1c080*/  SEL R4, R0, RZ, P0 ;  /* 0x000000ff00047207 */ /* 0x000fe40000000000 */
[----:B------:R-:W-:Y:S02]  /*1c090*/  LOP3.LUT R5, R5, R2, RZ, 0x3c, !PT ;  /* 0x0000000205057212 */ /* 0x000fe400078e3cff */
[----:B------:R-:W-:Y:S02]  /*1c0a0*/  LEA R7, R4, R3, 0x3 ;  /* 0x0000000304077211 */ /* 0x000fe400078e18ff */
[----:B------:R-:W-:-:S04]  /*1c0b0*/  SHF.L.U32 R0, R5, 0x1f, RZ ;  /* 0x0000001f05007819 */ /* 0x000fc800000006ff */
[----:B------:R-:W0:Y:S02]  /*1c0c0*/  SYNCS.PHASECHK.TRANS64.TRYWAIT P0, [R7+URZ], R0 ;  /* 0x00000000070075a7 */ /* 0x000e24000800017f */
[----:B0-----:R-:W-:Y:S05]  /*1c0d0*/  @!P0 BRA `(.L_x_566) ;  /* 0x0000000000d88947 */ /* 0x001fea0003800000 */
.L_x_577:
[----:B0-----:R-:W-:-:S05]  /*1c0e0*/  VIADD R0, R4, 0x1 ;  /* 0x0000000104007836 */ /* 0x001fca0000000000 */
[----:B------:R-:W-:-:S04]  /*1c0f0*/  ISETP.NE.AND P0, PT, R0, 0x4, PT ;  /* 0x000000040000780c */ /* 0x000fc80003f05270 */
[----:B------:R-:W-:Y:S02]  /*1c100*/  SEL R2, RZ, 0x1, P0 ;  /* 0x00000001ff027807 */ /* 0x000fe40000000000 */
[----:B------:R-:W-:Y:S02]  /*1c110*/  SEL R0, R0, RZ, P0 ;  /* 0x000000ff00007207 */ /* 0x000fe40000000000 */
[----:B------:R-:W-:-:S03]  /*1c120*/  LOP3.LUT R2, R5, R2, RZ, 0x3c, !PT ;  /* 0x0000000205027212 */ /* 0x000fc600078e3cff */
[----:B------:R-:W-:Y:S01]  /*1c130*/  IMAD R3, R0, 0x8, R3 ;  /* 0x0000000800037824 */ /* 0x000fe200078e0203 */
[----:B------:R-:W-:-:S07]  /*1c140*/  SHF.L.U32 R0, R2, 0x1f, RZ ;  /* 0x0000001f02007819 */ /* 0x000fce00000006ff */
.L_x_567:
[----:B0-----:R0:W1:Y:S02]  /*1c150*/  SYNCS.PHASECHK.TRANS64.TRYWAIT P0, [R3+URZ], R0 ;  /* 0x00000000030075a7 */ /* 0x001064000800017f */
[----:B-1----:R-:W-:Y:S05]  /*1c160*/  @!P0 NANOSLEEP.SYNCS 0x989680 ;  /* 0x009896800000895d */ /* 0x002fea0003900000 */
[----:B------:R-:W1:Y:S02]  /*1c170*/  @!P0 SYNCS.PHASECHK.TRANS64 P0, [R3+URZ], R0 ;  /* 0x00000000030085a7 */ /* 0x000e64000800007f */
[----:B-1----:R-:W-:Y:S05]  /*1c180*/  @!P0 BRA `(.L_x_567) ;  /* 0xfffffffc00f08947 */ /* 0x002fea000383ffff */
.L_x_562:
[----:B------:R-:W-:Y:S05]  /*1c190*/  BSYNC B0 ;  /* 0x0000000000007941 */ /* 0x000fea0003800000 */
.L_x_561:
[----:B------:R-:W-:Y:S05]  /*1c1a0*/  EXIT ;  /* 0x000000000000794d */ /* 0x000fea0003800000 */
.L_x_21:
[----:B-1----:R1:W2:Y:S02]  /*1c1b0*/  SYNCS.PHASECHK.TRANS64.TRYWAIT P1, [R4+URZ], R3 ;  /* 0x00000003040075a7 */ /* 0x0022a4000802017f */
[----:B--2---:R-:W-:Y:S05]  /*1c1c0*/  @!P1 NANOSLEEP.SYNCS 0x989680 ;  /* 0x009896800000995d */ /* 0x004fea0003900000 */
[----:B------:R-:W2:Y:S02]  /*1c1d0*/  @!P1 SYNCS.PHASECHK.TRANS64 P1, [R4+URZ], R3 ;  /* 0x00000003040095a7 */ /* 0x000ea4000802007f */
[----:B--2---:R-:W-:Y:S05]  /*1c1e0*/  @!P1 BRA `(.L_x_21) ;  /* 0xfffffffc00f09947 */ /* 0x004fea000383ffff */
[----:B------:R-:W-:Y:S05]  /*1c1f0*/  BRA `(.L_x_20) ;  /* 0xfffffe5400247947 */ /* 0x000fea000383ffff */
.L_x_26:
[----:B-1----:R1:W2:Y:S02]  /*1c200*/  SYNCS.PHASECHK.TRANS64.TRYWAIT P1, [R4+URZ], R5 ;  /* 0x00000005040075a7 */ /* 0x0022a4000802017f */
[----:B--2---:R-:W-:Y:S05]  /*1c210*/  @!P1 NANOSLEEP.SYNCS 0x989680 ;  /* 0x009896800000995d */ /* 0x004fea0003900000 */
[----:B------:R-:W2:Y:S02]  /*1c220*/  @!P1 SYNCS.PHASECHK.TRANS64 P1, [R4+URZ], R5 ;  /* 0x00000005040095a7 */ /* 0x000ea4000802007f */
[----:B--2---:R-:W-:Y:S05]  /*1c230*/  @!P1 BRA `(.L_x_26) ;  /* 0xfffffffc00f09947 */ /* 0x004fea000383ffff */
[----:B------:R-:W-:Y:S05]  /*1c240*/  BRA `(.L_x_25) ;  /* 0xfffffe8800b47947 */ /* 0x000fea000383ffff */
.L_x_549:
[----:B------:R-:W-:Y:S01]  /*1c250*/  BSSY B1, `(.L_x_568) ;  /* 0x0000006000017945 */ /* 0x000fe20003800000 */
[----:B------:R-:W-:-:S07]  /*1c260*/  MOV R15, 0xffffffff ;  /* 0xffffffff000f7802 */ /* 0x000fce0000000f00 */
[----:B------:R-:W-:Y:S05]  /*1c270*/  WARPSYNC.COLLECTIVE R15, `(.L_x_569) ;  /* 0x000000000f0c7348 */ /* 0x000fea0003c00000 */
[----:B------:R-:W-:Y:S02]  /*1c280*/  ELECT P6, UR62, PT ;  /* 0x00000000003e782f */ /* 0x000fe400038c0000 */
[----:B------:R-:W-:Y:S01]  /*1c290*/  MOV R14, UR62 ;  /* 0x0000003e000e7c02 */ /* 0x000fe20008000f00 */
[----:B------:R-:W-:Y:S10]  /*1c2a0*/  ENDCOLLECTIVE ;  /* 0x000000000000791b */ /* 0x000ff40003800000 */
.L_x_569:
[----:B------:R-:W-:Y:S05]  /*1c2b0*/  BSYNC B1 ;  /* 0x0000000000017941 */ /* 0x000fea0003800000 */
.L_x_568:
[----:B------:R-:W-:Y:S05]  /*1c2c0*/  BRA `(.L_x_570) ;  /* 0xfffffff000047947 */ /* 0x000fea000383ffff */
.L_x_552:
[----:B0-----:R0:W1:Y:S02]  /*1c2d0*/  SYNCS.PHASECHK.TRANS64.TRYWAIT P0, [R15+URZ+0x20], R14 ;  /* 0x0000200e0f0075a7 */ /* 0x001064000800017f */
[----:B-1----:R-:W-:Y:S05]  /*1c2e0*/  @!P0 NANOSLEEP.SYNCS 0x989680 ;  /* 0x009896800000895d */ /* 0x002fea0003900000 */
[----:B------:R-:W1:Y:S02]  /*1c2f0*/  @!P0 SYNCS.PHASECHK.TRANS64 P0, [R15+URZ+0x20], R14 ;  /* 0x0000200e0f0085a7 */ /* 0x000e64000800007f */
[----:B-1----:R-:W-:Y:S05]  /*1c300*/  @!P0 BRA `(.L_x_552) ;  /* 0xfffffffc00f08947 */ /* 0x002fea000383ffff */
[----:B------:R-:W-:Y:S05]  /*1c310*/  BRA `(.L_x_571) ;  /* 0xfffffff0003c7947 */ /* 0x000fea000383ffff */
.L_x_560:
[----:B------:R-:W-:Y:S01]  /*1c320*/  BSSY B0, `(.L_x_572) ;  /* 0x0000006000007945 */ /* 0x000fe20003800000 */
[----:B------:R-:W-:-:S07]  /*1c330*/  IMAD.MOV.U32 R15, RZ, RZ, -0x1 ;  /* 0xffffffffff0f7424 */ /* 0x000fce00078e00ff */
[----:B------:R-:W-:Y:S05]  /*1c340*/  WARPSYNC.COLLECTIVE R15, `(.L_x_573) ;  /* 0x000000000f0c7348 */ /* 0x000fea0003c00000 */
[----:B------:R-:W-:Y:S02]  /*1c350*/  ELECT P6, UR62, PT ;  /* 0x00000000003e782f */ /* 0x000fe400038c0000 */
[----:B------:R-:W-:Y:S01]  /*1c360*/  MOV R14, UR62 ;  /* 0x0000003e000e7c02 */ /* 0x000fe20008000f00 */
[----:B------:R-:W-:Y:S10]  /*1c370*/  ENDCOLLECTIVE ;  /* 0x000000000000791b */ /* 0x000ff40003800000 */
.L_x_573:
[----:B------:R-:W-:Y:S05]  /*1c380*/  BSYNC B0 ;  /* 0x0000000000007941 */ /* 0x000fea0003800000 */
.L_x_572:
[----:B------:R-:W-:Y:S05]  /*1c390*/  BRA `(.L_x_574) ;  /* 0xfffffff800cc7947 */ /* 0x000fea000383ffff */
.L_x_564:
[----:B0-----:R0:W1:Y:S02]  /*1c3a0*/  SYNCS.PHASECHK.TRANS64.TRYWAIT P0, [R5+URZ], R2 ;  /* 0x00000002050075a7 */ /* 0x001064000800017f */
[----:B-1----:R-:W-:Y:S05]  /*1c3b0*/  @!P0 NANOSLEEP.SYNCS 0x989680 ;  /* 0x009896800000895d */ /* 0x002fea0003900000 */
[----:B------:R-:W1:Y:S02]  /*1c3c0*/  @!P0 SYNCS.PHASECHK.TRANS64 P0, [R5+URZ], R2 ;  /* 0x00000002050085a7 */ /* 0x000e64000800007f */
[----:B-1----:R-:W-:Y:S05]  /*1c3d0*/  @!P0 BRA `(.L_x_564) ;  /* 0xfffffffc00f08947 */ /* 0x002fea000383ffff */
[----:B------:R-:W-:Y:S05]  /*1c3e0*/  BRA `(.L_x_575) ;  /* 0xfffffff800f47947 */ /* 0x000fea000383ffff */
.L_x_565:
[----:B0-----:R0:W1:Y:S02]  /*1c3f0*/  SYNCS.PHASECHK.TRANS64.TRYWAIT P0, [R7+URZ], R0 ;  /* 0x00000000070075a7 */ /* 0x001064000800017f */
[----:B-1----:R-:W-:Y:S05]  /*1c400*/  @!P0 NANOSLEEP.SYNCS 0x989680 ;  /* 0x009896800000895d */ /* 0x002fea0003900000 */
[----:B------:R-:W1:Y:S02]  /*1c410*/  @!P0 SYNCS.PHASECHK.TRANS64 P0, [R7+URZ], R0 ;  /* 0x00000000070085a7 */ /* 0x000e64000800007f */
[----:B-1----:R-:W-:Y:S05]  /*1c420*/  @!P0 BRA `(.L_x_565) ;  /* 0xfffffffc00f08947 */ /* 0x002fea000383ffff */
[----:B------:R-:W-:Y:S05]  /*1c430*/  BRA `(.L_x_576) ;  /* 0xfffffffc00047947 */ /* 0x000fea000383ffff */
.L_x_566:
[----:B0-----:R0:W1:Y:S02]  /*1c440*/  SYNCS.PHASECHK.TRANS64.TRYWAIT P0, [R7+URZ], R0 ;  /* 0x00000000070075a7 */ /* 0x001064000800017f */
[----:B-1----:R-:W-:Y:S05]  /*1c450*/  @!P0 NANOSLEEP.SYNCS 0x989680 ;  /* 0x009896800000895d */ /* 0x002fea0003900000 */
[----:B------:R-:W1:Y:S02]  /*1c460*/  @!P0 SYNCS.PHASECHK.TRANS64 P0, [R7+URZ], R0 ;  /* 0x00000000070085a7 */ /* 0x000e64000800007f */
[----:B-1----:R-:W-:Y:S05]  /*1c470*/  @!P0 BRA `(.L_x_566) ;  /* 0xfffffffc00f08947 */ /* 0x002fea000383ffff */
[----:B------:R-:W-:Y:S05]  /*1c480*/  BRA `(.L_x_577) ;  /* 0xfffffffc00147947 */ /* 0x000fea000383ffff */
.L_x_578:
[----:B------:R-:W-:-:S00]  /*1c490*/  BRA `(.L_x_578) ;  /* 0xfffffffc00fc7947 */ /* 0x000fc0000383ffff */
[----:B------:R-:W-:-:S00]  /*1c4a0*/  NOP ;  /* 0x0000000000007918 */ /* 0x000fc00000000000 */
        /* <DEDUP_REMOVED lines=13> */
.L_x_579:


//--------------------- .nv.global.init           --------------------------
	.section	.nv.global.init,"aw",@progbits
.nv.global.init:
	.type		$str$22,@object
	.size		$str$22,($str$23 - $str$22)
$str$22:
        /*0000*/ 	.byte	0x6b, 0x5f, 0x74, 0x69, 0x6c, 0x65, 0x5f, 0x63, 0x6f, 0x75, 0x6e, 0x74, 0x20, 0x3e, 0x3d, 0x20
        /*0010*/ 	.byte	0x31, 0x00
	.type		$str$23,@object
	.size		$str$23,(__unnamed_1 - $str$23)
$str$23:
        /*0012*/ 	.byte	0x2f, 0x74, 0x6d, 0x70, 0x2f, 0x63, 0x75, 0x74, 0x6c, 0x61, 0x73, 0x73, 0x5f, 0x73, 0x77, 0x65
        /*0022*/ 	.byte	0x65, 0x70, 0x5f, 0x73, 0x72, 0x63, 0x2f, 0x69, 0x6e, 0x63, 0x6c, 0x75, 0x64, 0x65, 0x2f, 0x63
        /*0032*/ 	.byte	0x75, 0x74, 0x6c, 0x61, 0x73, 0x73, 0x2f, 0x67, 0x65, 0x6d, 0x6d, 0x2f, 0x63, 0x6f, 0x6c, 0x6c
        /*0042*/ 	.byte	0x65, 0x63, 0x74, 0x69, 0x76, 0x65, 0x2f, 0x73, 0x6d, 0x39, 0x30, 0x5f, 0x6d, 0x6d, 0x61, 0x5f
        /*0052*/ 	.byte	0x74, 0x6d, 0x61, 0x5f, 0x67, 0x6d, 0x6d, 0x61, 0x5f, 0x73, 0x73, 0x5f, 0x77, 0x61, 0x72, 0x70
        /*0062*/ 	.byte	0x73, 0x70, 0x65, 0x63, 0x69, 0x61, 0x6c, 0x69, 0x7a, 0x65, 0x64, 0x2e, 0x68, 0x70, 0x70, 0x00
	.type		__unnamed_1,@object
	.size		__unnamed_1,(.L_0 - __unnamed_1)
__unnamed_1:
        /* <DEDUP_REMOVED lines=181> */
        /*0bc2*/ 	.byte	0x65, 0x6e, 0x74, 0x69, 0x74, 0x79, 0x5d, 0x00
.L_0:


//--------------------- .nv.shared._ZN7cutlass13device_kernelINS_4gemm6kernel13GemmUniversalIN4cute5tupleIJiiiiEEENS1_10collective13CollectiveMmaINS1_34MainloopSm90TmaGmmaWarpSpecializedILi4ENS5_IJNS4_1CILi1EEENSA_ILi2EEESB_EEENS1_35KernelTmaWarpSpecializedCooperativeEEENS5_IJNSA_ILi256EEESG_NSA_ILi64EEEEEENS_6half_tENS5_IJlSB_lEEESJ_SK_NS4_8TiledMMAINS4_8MMA_AtomIJNS4_4SM904GMMA26MMA_64x256x16_F32F16F16_SSILNSO_5MajorE0ELSQ_0ELNSO_7ScaleInE1ELSR_1EEEEEENS4_6LayoutINS5_IJSC_SB_SB_EEENS5_IJSB_NSA_ILi0EEESW_EEEEENS5_IJNS4_10UnderscoreESZ_SZ_EEEEENS4_23SM90_TMA_LOAD_MULTICASTENS4_14ComposedLayoutINS4_7SwizzleILi3ELi4ELi3EEENS4_18smem_ptr_flag_bitsILi16EEENSU_INS5_IJNSA_ILi8EEESH_EEENS5_IJSH_SB_EEEEEEEvNS4_8identityENS4_13SM90_TMA_LOADES1C_vS1D_EENS_8epilogue10collective6detail29Sm90TmaWarpSpecializedAdapterINS1H_15DefaultEpilogueISJ_SK_SK_NS1G_6thread17LinearCombinationISJ_Li1EffLNS1L_9ScaleType4KindE0ELNS_15FloatRoundStyleE2ESJ_EENS1_15EpilogueDefaultEEEEEvvEEEEvNT_6ParamsE --------------------------
	.section	.nv.shared._ZN7cutlass13device_kernelINS_4gemm6kernel13GemmUniversalIN4cute5tupleIJiiiiEEENS1_10collective13CollectiveMmaINS1_34MainloopSm90TmaGmmaWarpSpecializedILi4ENS5_IJNS4_1CILi1EEENSA_ILi2EEESB_EEENS1_35KernelTmaWarpSpecializedCooperativeEEENS5_IJNSA_ILi256EEESG_NSA_ILi64EEEEEENS_6half_tENS5_IJlSB_lEEESJ_SK_NS4_8TiledMMAINS4_8MMA_AtomIJNS4_4SM904GMMA26MMA_64x256x16_F32F16F16_SSILNSO_5MajorE0ELSQ_0ELNSO_7ScaleInE1ELSR_1EEEEEENS4_6LayoutINS5_IJSC_SB_SB_EEENS5_IJSB_NSA_ILi0EEESW_EEEEENS5_IJNS4_10UnderscoreESZ_SZ_EEEEENS4_23SM90_TMA_LOAD_MULTICASTENS4_14ComposedLayoutINS4_7SwizzleILi3ELi4ELi3EEENS4_18smem_ptr_flag_bitsILi16EEENSU_INS5_IJNSA_ILi8EEESH_EEENS5_IJSH_SB_EEEEEEEvNS4_8identityENS4_13SM90_TMA_LOADES1C_vS1D_EENS_8epilogue10collective6detail29Sm90TmaWarpSpecializedAdapterINS1H_15DefaultEpilogueISJ_SK_SK_NS1G_6thread17LinearCombinationISJ_Li1EffLNS1L_9ScaleType4KindE0ELNS_15FloatRoundStyleE2ESJ_EENS1_15EpilogueDefaultEEEEEvvEEEEvNT_6ParamsE,"aw",@nobits
	.sectionflags	@""
	.align	16
	.zero		1024


//--------------------- .nv.shared.reserved.0     --------------------------
	.section	.nv.shared.reserved.0,"aw",@nobits
	.weak		__nv_reservedSMEM_offset_0_alias
	.size		__nv_reservedSMEM_offset_0_alias, 0, 0
	.other		__nv_reservedSMEM_offset_0_alias,@"STO_CUDA_RESERVED_SHARED STV_DEFAULT"
__nv_reservedSMEM_offset_0_alias:
	.zero		0


//--------------------- .nv.global                --------------------------
	.section	.nv.global,"aw",@nobits
.nv.global:
	.type		_ZN39_INTERNAL_db6b367c_4_k_cu_168e8cf3_31094cute1_E,@object
	.size		_ZN39_INTERNAL_db6b367c_4_k_cu_168e8cf3_31094cute1_E,(_ZN39_INTERNAL_db6b367c_4_k_cu_168e8cf3_31094cuda3std3__45__cpo6cbeginE - _ZN39_INTERNAL_db6b367c_4_k_cu_168e8cf3_31094cute1_E)
_ZN39_INTERNAL_db6b367c_4_k_cu_168e8cf3_31094cute1_E:
	.zero		1
	.type		_ZN39_INTERNAL_db6b367c_4_k_cu_168e8cf3_31094cuda3std3__45__cpo6cbeginE,@object
	.size		_ZN39_INTERNAL_db6b367c_4_k_cu_168e8cf3_31094cuda3std3__45__cpo6cbeginE,(_ZN39_INTERNAL_db6b367c_4_k_cu_168e8cf3_31094cuda3std3__48in_placeE - _ZN39_INTERNAL_db6b367c_4_k_cu_168e8cf3_31094cuda3std3__45__cpo6cbeginE)
_ZN39_INTERNAL_db6b367c_4_k_cu_168e8cf3_31094cuda3std3__45__cpo6cbeginE:
	.zero		1
	.type		_ZN39_INTERNAL_db6b367c_4_k_cu_168e8cf3_31094cuda3std3__48in_placeE,@object
	.size		_ZN39_INTERNAL_db6b367c_4_k_cu_168e8cf3_31094cuda3std3__48in_placeE,(_ZN39_INTERNAL_db6b367c_4_k_cu_168e8cf3_31094cuda3std6ranges3__45__cpo9iter_moveE - _ZN39_INTERNAL_db6b367c_4_k_cu_168e8cf3_31094cuda3std3__48in_placeE)
_ZN39_INTERNAL_db6b367c_4_k_cu_168e8cf3_31094cuda3std3__48in_placeE:
	.zero		1
	.type		_ZN39_INTERNAL_db6b367c_4_k_cu_168e8cf3_31094cuda3std6ranges3__45__cpo9iter_moveE,@object
	.size		_ZN39_INTERNAL_db6b367c_4_k_cu_168e8cf3_31094cuda3std6ranges3__45__cpo9iter_moveE,(_ZN39_INTERNAL_db6b367c_4_k_cu_168e8cf3_31094cuda3std3__45__cpo5beginE - _ZN39_INTERNAL_db6b367c_4_k_cu_168e8cf3_31094cuda3std6ranges3__45__cpo9iter_moveE)
_ZN39_INTERNAL_db6b367c_4_k_cu_168e8cf3_31094cuda3std6ranges3__45__cpo9iter_moveE:
	.zero		1
	.type		_ZN39_INTERNAL_db6b367c_4_k_cu_168e8cf3_31094cuda3std3__45__cpo5beginE,@object
	.size		_ZN39_INTERNAL_db6b367c_4_k_cu_168e8cf3_31094cuda3std3__45__cpo5beginE,(_ZN39_INTERNAL_db6b367c_4_k_cu_168e8cf3_31094cuda3std3__441_GLOBAL__N__db6b367c_4_k_cu_168e8cf3_31096ignoreE - _ZN39_INTERNAL_db6b367c_4_k_cu_168e8cf3_31094cuda3std3__45__cpo5beginE)
_ZN39_INTERNAL_db6b367c_4_k_cu_168e8cf3_31094cuda3std3__45__cpo5beginE:
	.zero		1
	.type		_ZN39_INTERNAL_db6b367c_4_k_cu_168e8cf3_31094cuda3std3__441_GLOBAL__N__db6b367c_4_k_cu_168e8cf3_31096ignoreE,@object
	.size		_ZN39_INTERNAL_db6b367c_4_k_cu_168e8cf3_31094cuda3std3__441_GLOBAL__N__db6b367c_4_k_cu_168e8cf3_31096ignoreE,(_ZN39_INTERNAL_db6b367c_4_k_cu_168e8cf3_31094cute7productE - _ZN39_INTERNAL_db6b367c_4_k_cu_168e8cf3_31094cuda3std3__441_GLOBAL__N__db6b367c_4_k_cu_168e8cf3_31096ignoreE)
_ZN39_INTERNAL_db6b367c_4_k_cu_168e8cf3_31094cuda3std3__441_GLOBAL__N__db6b367c_4_k_cu_168e8cf3_31096ignoreE:
	.zero		1
	.type		_ZN39_INTERNAL_db6b367c_4_k_cu_168e8cf3_31094cute7productE,@object
	.size		_ZN39_INTERNAL_db6b367c_4_k_cu_168e8cf3_31094cute7productE,(_ZN39_INTERNAL_db6b367c_4_k_cu_168e8cf3_31094cuda3std3__45__cpo3endE - _ZN39_INTERNAL_db6b367c_4_k_cu_168e8cf3_31094cute7productE)
_ZN39_INTERNAL_db6b367c_4_k_cu_168e8cf3_31094cute7productE:
	.zero		1
	.type		_ZN39_INTERNAL_db6b367c_4_k_cu_168e8cf3_31094cuda3std3__45__cpo3endE,@object
	.size		_ZN39_INTERNAL_db6b367c_4_k_cu_168e8cf3_31094cuda3std3__45__cpo3endE,(_ZN39_INTERNAL_db6b367c_4_k_cu_168e8cf3_31094cuda3std3__419piecewise_constructE - _ZN39_INTERNAL_db6b367c_4_k_cu_168e8cf3_31094cuda3std3__45__cpo3endE)
_ZN39_INTERNAL_db6b367c_4_k_cu_168e8cf3_31094cuda3std3__45__cpo3endE:
	.zero		1
	.type		_ZN39_INTERNAL_db6b367c_4_k_cu_168e8cf3_31094cuda3std3__419piecewise_constructE,@object
	.size		_ZN39_INTERNAL_db6b367c_4_k_cu_168e8cf3_31094cuda3std3__419piecewise_constructE,(_ZN39_INTERNAL_db6b367c_4_k_cu_168e8cf3_31094cuda3std3__45__cpo4cendE - _ZN39_INTERNAL_db6b367c_4_k_cu_168e8cf3_31094cuda3std3__419piecewise_constructE)
_ZN39_INTERNAL_db6b367c_4_k_cu_168e8cf3_31094cuda3std3__419piecewise_constructE:
	.zero		1
	.type		_ZN39_INTERNAL_db6b367c_4_k_cu_168e8cf3_31094cuda3std3__45__cpo4cendE,@object
	.size		_ZN39_INTERNAL_db6b367c_4_k_cu_168e8cf3_31094cuda3std3__45__cpo4cendE,(_ZN39_INTERNAL_db6b367c_4_k_cu_168e8cf3_31094cuda3std6ranges3__45__cpo4swapE - _ZN39_INTERNAL_db6b367c_4_k_cu_168e8cf3_31094cuda3std3__45__cpo4cendE)
_ZN39_INTERNAL_db6b367c_4_k_cu_168e8cf3_31094cuda3std3__45__cpo4cendE:
	.zero		1
	.type		_ZN39_INTERNAL_db6b367c_4_k_cu_168e8cf3_31094cuda3std6ranges3__45__cpo4swapE,@object
	.size		_ZN39_INTERNAL_db6b367c_4_k_cu_168e8cf3_31094cuda3std6ranges3__45__cpo4swapE,(.L_8 - _ZN39_INTERNAL_db6b367c_4_k_cu_168e8cf3_31094cuda3std6ranges3__45__cpo4swapE)
_ZN39_INTERNAL_db6b367c_4_k_cu_168e8cf3_31094cuda3std6ranges3__45__cpo4swapE:
	.zero		1
.L_8:


//--------------------- .nv.constant0._ZN7cutlass13device_kernelINS_4gemm6kernel13GemmUniversalIN4cute5tupleIJiiiiEEENS1_10collective13CollectiveMmaINS1_34MainloopSm90TmaGmmaWarpSpecializedILi4ENS5_IJNS4_1CILi1EEENSA_ILi2EEESB_EEENS1_35KernelTmaWarpSpecializedCooperativeEEENS5_IJNSA_ILi256EEESG_NSA_ILi64EEEEEENS_6half_tENS5_IJlSB_lEEESJ_SK_NS4_8TiledMMAINS4_8MMA_AtomIJNS4_4SM904GMMA26MMA_64x256x16_F32F16F16_SSILNSO_5MajorE0ELSQ_0ELNSO_7ScaleInE1ELSR_1EEEEEENS4_6LayoutINS5_IJSC_SB_SB_EEENS5_IJSB_NSA_ILi0EEESW_EEEEENS5_IJNS4_10UnderscoreESZ_SZ_EEEEENS4_23SM90_TMA_LOAD_MULTICASTENS4_14ComposedLayoutINS4_7SwizzleILi3ELi4ELi3EEENS4_18smem_ptr_flag_bitsILi16EEENSU_INS5_IJNSA_ILi8EEESH_EEENS5_IJSH_SB_EEEEEEEvNS4_8identityENS4_13SM90_TMA_LOADES1C_vS1D_EENS_8epilogue10collective6detail29Sm90TmaWarpSpecializedAdapterINS1H_15DefaultEpilogueISJ_SK_SK_NS1G_6thread17LinearCombinationISJ_Li1EffLNS1L_9ScaleType4KindE0ELNS_15FloatRoundStyleE2ESJ_EENS1_15EpilogueDefaultEEEEEvvEEEEvNT_6ParamsE --------------------------
	.section	.nv.constant0._ZN7cutlass13device_kernelINS_4gemm6kernel13GemmUniversalIN4cute5tupleIJiiiiEEENS1_10collective13CollectiveMmaINS1_34MainloopSm90TmaGmmaWarpSpecializedILi4ENS5_IJNS4_1CILi1EEENSA_ILi2EEESB_EEENS1_35KernelTmaWarpSpecializedCooperativeEEENS5_IJNSA_ILi256EEESG_NSA_ILi64EEEEEENS_6half_tENS5_IJlSB_lEEESJ_SK_NS4_8TiledMMAINS4_8MMA_AtomIJNS4_4SM904GMMA26MMA_64x256x16_F32F16F16_SSILNSO_5MajorE0ELSQ_0ELNSO_7ScaleInE1ELSR_1EEEEEENS4_6LayoutINS5_IJSC_SB_SB_EEENS5_IJSB_NSA_ILi0EEESW_EEEEENS5_IJNS4_10UnderscoreESZ_SZ_EEEEENS4_23SM90_TMA_LOAD_MULTICASTENS4_14ComposedLayoutINS4_7SwizzleILi3ELi4ELi3EEENS4_18smem_ptr_flag_bitsILi16EEENSU_INS5_IJNSA_ILi8EEESH_EEENS5_IJSH_SB_EEEEEEEvNS4_8identityENS4_13SM90_TMA_LOADES1C_vS1D_EENS_8epilogue10collective6detail29Sm90TmaWarpSpecializedAdapterINS1H_15DefaultEpilogueISJ_SK_SK_NS1G_6thread17LinearCombinationISJ_Li1EffLNS1L_9ScaleType4KindE0ELNS_15FloatRoundStyleE2ESJ_EENS1_15EpilogueDefaultEEEEEvvEEEEvNT_6ParamsE,"a",@progbits
	.sectionflags	@""
	.align	4
.nv.constant0._ZN7cutlass13device_kernelINS_4gemm6kernel13GemmUniversalIN4cute5tupleIJiiiiEEENS1_10collective13CollectiveMmaINS1_34MainloopSm90TmaGmmaWarpSpecializedILi4ENS5_IJNS4_1CILi1EEENSA_ILi2EEESB_EEENS1_35KernelTmaWarpSpecializedCooperativeEEENS5_IJNSA_ILi256EEESG_NSA_ILi64EEEEEENS_6half_tENS5_IJlSB_lEEESJ_SK_NS4_8TiledMMAINS4_8MMA_AtomIJNS4_4SM904GMMA26MMA_64x256x16_F32F16F16_SSILNSO_5MajorE0ELSQ_0ELNSO_7ScaleInE1ELSR_1EEEEEENS4_6LayoutINS5_IJSC_SB_SB_EEENS5_IJSB_NSA_ILi0EEESW_EEEEENS5_IJNS4_10UnderscoreESZ_SZ_EEEEENS4_23SM90_TMA_LOAD_MULTICASTENS4_14ComposedLayoutINS4_7SwizzleILi3ELi4ELi3EEENS4_18smem_ptr_flag_bitsILi16EEENSU_INS5_IJNSA_ILi8EEESH_EEENS5_IJSH_SB_EEEEEEEvNS4_8identityENS4_13SM90_TMA_LOADES1C_vS1D_EENS_8epilogue10collective6detail29Sm90TmaWarpSpecializedAdapterINS1H_15DefaultEpilogueISJ_SK_SK_NS1G_6thread17LinearCombinationISJ_Li1EffLNS1L_9ScaleType4KindE0ELNS_15FloatRoundStyleE2ESJ_EENS1_15EpilogueDefaultEEEEEvvEEEEvNT_6ParamsE:
	.zero		1664


//--------------------- SYMBOLS --------------------------

	.type		.nv.reservedSmem.offset0,@object
	.size		.nv.reservedSmem.offset0,0x4
	.type		__assertfail,@function
